	.headerflags	@"EF_CUDA_TEXMODE_UNIFIED EF_CUDA_64BIT_ADDRESS EF_CUDA_SM80 EF_CUDA_VIRTUAL_SM(EF_CUDA_SM80)"
	.elftype	@"ET_EXEC"


//--------------------- .nv.info                  --------------------------
	.section	.nv.info,"",@"SHT_CUDA_INFO"
	.align	4


	//----- nvinfo : EIATTR_REGCOUNT
	.align		4
        /*0000*/ 	.byte	0x04, 0x2f
        /*0002*/ 	.short	(.L_1 - .L_0)
	.align		4
.L_0:
        /*0004*/ 	.word	index@(matmul_kernel)
        /*0008*/ 	.word	0x00000060


	//----- nvinfo : EIATTR_MIN_STACK_SIZE
	.align		4
.L_1:
        /*000c*/ 	.byte	0x04, 0x12
        /*000e*/ 	.short	(.L_3 - .L_2)
	.align		4
.L_2:
        /*0010*/ 	.word	index@(matmul_kernel)
        /*0014*/ 	.word	0x00000000


	//----- nvinfo : EIATTR_FRAME_SIZE
	.align		4
.L_3:
        /*0018*/ 	.byte	0x04, 0x11
        /*001a*/ 	.short	(.L_5 - .L_4)
	.align		4
.L_4:
        /*001c*/ 	.word	index@(matmul_kernel)
        /*0020*/ 	.word	0x00000000


	//----- nvinfo : EIATTR_MIN_STACK_SIZE
	.align		4
.L_5:
        /*0024*/ 	.byte	0x04, 0x12
        /*0026*/ 	.short	(.L_7 - .L_6)
	.align		4
.L_6:
        /*0028*/ 	.word	index@(matmul_kernel)
        /*002c*/ 	.word	0x00000000
.L_7:


//--------------------- .nv.info.matmul_kernel    --------------------------
	.section	.nv.info.matmul_kernel,"",@"SHT_CUDA_INFO"
	.sectionflags	@""
	.align	4


	//----- nvinfo : EIATTR_CUDA_API_VERSION
	.align		4
        /*0000*/ 	.byte	0x04, 0x37
        /*0002*/ 	.short	(.L_9 - .L_8)
.L_8:
        /*0004*/ 	.word	0x0000007c


	//----- nvinfo : EIATTR_SW2861232_WAR
	.align		4
.L_9:
        /*0008*/ 	.byte	0x01, 0x35
	.zero		2


	//----- nvinfo : EIATTR_PARAM_CBANK
	.align		4
        /*000c*/ 	.byte	0x04, 0x0a
        /*000e*/ 	.short	(.L_11 - .L_10)
	.align		4
.L_10:
        /*0010*/ 	.word	index@(.nv.constant0.matmul_kernel)
        /*0014*/ 	.short	0x0160
        /*0016*/ 	.short	0x0030


	//----- nvinfo : EIATTR_CBANK_PARAM_SIZE
	.align		4
.L_11:
        /*0018*/ 	.byte	0x03, 0x19
        /*001a*/ 	.short	0x0030


	//----- nvinfo : EIATTR_KPARAM_INFO
	.align		4
        /*001c*/ 	.byte	0x04, 0x17
        /*001e*/ 	.short	(.L_13 - .L_12)
.L_12:
        /*0020*/ 	.word	0x00000000
        /*0024*/ 	.short	0x0008
        /*0026*/ 	.short	0x002c
        /*0028*/ 	.byte	0x00, 0xf0, 0x11, 0x00


	//----- nvinfo : EIATTR_KPARAM_INFO
	.align		4
.L_13:
        /*002c*/ 	.byte	0x04, 0x17
        /*002e*/ 	.short	(.L_15 - .L_14)
.L_14:
        /*0030*/ 	.word	0x00000000
        /*0034*/ 	.short	0x0007
        /*0036*/ 	.short	0x0028
        /*0038*/ 	.byte	0x00, 0xf0, 0x11, 0x00


	//----- nvinfo : EIATTR_KPARAM_INFO
	.align		4
.L_15:
        /*003c*/ 	.byte	0x04, 0x17
        /*003e*/ 	.short	(.L_17 - .L_16)
.L_16:
        /*0040*/ 	.word	0x00000000
        /*0044*/ 	.short	0x0006
        /*0046*/ 	.short	0x0024
        /*0048*/ 	.byte	0x00, 0xf0, 0x11, 0x00


	//----- nvinfo : EIATTR_KPARAM_INFO
	.align		4
.L_17:
        /*004c*/ 	.byte	0x04, 0x17
        /*004e*/ 	.short	(.L_19 - .L_18)
.L_18:
        /*0050*/ 	.word	0x00000000
        /*0054*/ 	.short	0x0005
        /*0056*/ 	.short	0x0020
        /*0058*/ 	.byte	0x00, 0xf0, 0x11, 0x00


	//----- nvinfo : EIATTR_KPARAM_INFO
	.align		4
.L_19:
        /*005c*/ 	.byte	0x04, 0x17
        /*005e*/ 	.short	(.L_21 - .L_20)
.L_20:
        /*0060*/ 	.word	0x00000000
        /*0064*/ 	.short	0x0004
        /*0066*/ 	.short	0x001c
        /*0068*/ 	.byte	0x00, 0xf0, 0x11, 0x00


	//----- nvinfo : EIATTR_KPARAM_INFO
	.align		4
.L_21:
        /*006c*/ 	.byte	0x04, 0x17
        /*006e*/ 	.short	(.L_23 - .L_22)
.L_22:
        /*0070*/ 	.word	0x00000000
        /*0074*/ 	.short	0x0003
        /*0076*/ 	.short	0x0018
        /*0078*/ 	.byte	0x00, 0xf0, 0x11, 0x00


	//----- nvinfo : EIATTR_KPARAM_INFO
	.align		4
.L_23:
        /*007c*/ 	.byte	0x04, 0x17
        /*007e*/ 	.short	(.L_25 - .L_24)
.L_24:
        /*0080*/ 	.word	0x00000000
        /*0084*/ 	.short	0x0002
        /*0086*/ 	.short	0x0010
        /*0088*/ 	.byte	0x00, 0xf0, 0x21, 0x00


	//----- nvinfo : EIATTR_KPARAM_INFO
	.align		4
.L_25:
        /*008c*/ 	.byte	0x04, 0x17
        /*008e*/ 	.short	(.L_27 - .L_26)
.L_26:
        /*0090*/ 	.word	0x00000000
        /*0094*/ 	.short	0x0001
        /*0096*/ 	.short	0x0008
        /*0098*/ 	.byte	0x00, 0xf0, 0x21, 0x00


	//----- nvinfo : EIATTR_KPARAM_INFO
	.align		4
.L_27:
        /*009c*/ 	.byte	0x04, 0x17
        /*009e*/ 	.short	(.L_29 - .L_28)
.L_28:
        /*00a0*/ 	.word	0x00000000
        /*00a4*/ 	.short	0x0000
        /*00a6*/ 	.short	0x0000
        /*00a8*/ 	.byte	0x00, 0xf0, 0x21, 0x00


	//----- nvinfo : EIATTR_MAXREG_COUNT
	.align		4
.L_29:
        /*00ac*/ 	.byte	0x03, 0x1b
        /*00ae*/ 	.short	0x00ff


	//----- nvinfo : EIATTR_EXIT_INSTR_OFFSETS
	.align		4
        /*00b0*/ 	.byte	0x04, 0x1c
        /*00b2*/ 	.short	(.L_31 - .L_30)


	//   ....[0]....
.L_30:
        /*00b4*/ 	.word	0x000023b0


	//   ....[1]....
        /*00b8*/ 	.word	0x000023e0


	//----- nvinfo : EIATTR_MAX_THREADS
	.align		4
.L_31:
        /*00bc*/ 	.byte	0x04, 0x05
        /*00be*/ 	.short	(.L_33 - .L_32)
.L_32:
        /*00c0*/ 	.word	0x00000040
        /*00c4*/ 	.word	0x00000001
        /*00c8*/ 	.word	0x00000001
.L_33:


//--------------------- .nv.callgraph             --------------------------
	.section	.nv.callgraph,"",@"SHT_CUDA_CALLGRAPH"
	.align	4
	.sectionentsize	8
	.align		4
        /*0000*/ 	.word	0x00000000
	.align		4
        /*0004*/ 	.word	0xffffffff
	.align		4
        /*0008*/ 	.word	0x00000000
	.align		4
        /*000c*/ 	.word	0xfffffffe
	.align		4
        /*0010*/ 	.word	0x00000000
	.align		4
        /*0014*/ 	.word	0xfffffffd
	.align		4
        /*0018*/ 	.word	0x00000000
	.align		4
        /*001c*/ 	.word	0xfffffffc


//--------------------- .nv.rel.action            --------------------------
	.section	.nv.rel.action,"",@"SHT_CUDA_RELOCINFO"
	.align	8
	.sectionentsize	8
        /*0000*/ 	.byte	0x73, 0x00, 0x00, 0x00, 0x00, 0x00, 0x00, 0x00, 0x00, 0x00, 0x00, 0x11, 0x25, 0x00, 0x05, 0x36


//--------------------- .nv.constant0.matmul_kernel --------------------------
	.section	.nv.constant0.matmul_kernel,"a",@progbits
	.sectionflags	@""
	.align	4
.nv.constant0.matmul_kernel:
	.zero		400


//--------------------- .text.matmul_kernel       --------------------------
	.section	.text.matmul_kernel,"ax",@progbits
	.sectionflags	@"SHF_BARRIERS=1"
	.sectioninfo	@"SHI_REGISTERS=96"
	.align	128
        .global         matmul_kernel
        .type           matmul_kernel,@function
        .size           matmul_kernel,(.L_x_3 - matmul_kernel)
        .other          matmul_kernel,@"STO_CUDA_ENTRY STV_DEFAULT"
matmul_kernel:
.text.matmul_kernel:
[----:B------:R-:W-:Y:S02]  /*0000*/  MOV R1, c[0x0][0x28] ;  /* 0x00000a0000017a02 */ /* 0x000fe40000000f00 */
[----:B------:R-:W-:Y:S01]  /*0010*/  UMOV UR7, 0x1f ;  /* 0x0000001f00077882 */ /* 0x000fe20000000000 */
[----:B------:R-:W1:Y:S01]  /*0020*/  S2R R9, SR_CTAID.X ;  /* 0x0000000000097919 */ /* 0x000e620000002500 */
[----:B------:R-:W-:Y:S01]  /*0030*/  ULDC UR5, c[0x0][0x17c] ;  /* 0x00005f0000057ab9 */ /* 0x000fe20000000800 */
[----:B------:R-:W-:Y:S01]  /*0040*/  IABS R12, c[0x0][0x178] ;  /* 0x00005e00000c7a13 */ /* 0x000fe20000000000 */
[----:B------:R-:W-:Y:S01]  /*0050*/  UIADD3 UR5, UR7, UR5, URZ ;  /* 0x0000000507057290 */ /* 0x000fe2000fffe03f */
[----:B------:R-:W-:Y:S01]  /*0060*/  IABS R13, c[0x0][0x17c] ;  /* 0x00005f00000d7a13 */ /* 0x000fe20000000000 */
[----:B------:R-:W2:Y:S01]  /*0070*/  S2R R93, SR_TID.X ;  /* 0x00000000005d7919 */ /* 0x000ea20000002100 */
[----:B------:R-:W-:Y:S01]  /*0080*/  ULDC UR15, c[0x0][0x180] ;  /* 0x00006000000f7ab9 */ /* 0x000fe20000000800 */
[----:B------:R-:W-:Y:S01]  /*0090*/  MOV R69, 0x2 ;  /* 0x0000000200457802 */ /* 0x000fe20000000f00 */
[----:B------:R-:W-:Y:S01]  /*00a0*/  USHF.R.S32.HI UR4, URZ, 0x1f, UR5 ;  /* 0x0000001f3f047899 */ /* 0x000fe20008011405 */
[----:B------:R-:W-:Y:S01]  /*00b0*/  IMAD.MOV.U32 R68, RZ, RZ, c[0x0][0x188] ;  /* 0x00006200ff447624 */ /* 0x000fe200078e00ff */
[----:B------:R-:W-:Y:S01]  /*00c0*/  UIADD3 UR7, UR7, UR15, URZ ;  /* 0x0000000f07077290 */ /* 0x000fe2000fffe03f */
[----:B------:R-:W-:Y:S01]  /*00d0*/  IMAD.MOV.U32 R20, RZ, RZ, RZ ;  /* 0x000000ffff147224 */ /* 0x000fe200078e00ff */
[----:B------:R-:W-:Y:S01]  /*00e0*/  ULEA.HI UR4, UR4, UR5, URZ, 0x5 ;  /* 0x0000000504047291 */ /* 0x000fe2000f8f283f */
[----:B------:R-:W-:Y:S01]  /*00f0*/  IMAD.MOV.U32 R22, RZ, RZ, RZ ;  /* 0x000000ffff167224 */ /* 0x000fe200078e00ff */
[----:B------:R-:W-:Y:S01]  /*0100*/  UISETP.GT.AND UP0, UPT, UR7, 0x1f, UPT ;  /* 0x0000001f0700788c */ /* 0x000fe2000bf04270 */
[----:B------:R-:W-:Y:S01]  /*0110*/  IMAD.MOV.U32 R24, RZ, RZ, RZ ;  /* 0x000000ffff187224 */ /* 0x000fe200078e00ff */
[----:B------:R-:W-:Y:S01]  /*0120*/  USHF.R.S32.HI UR4, URZ, 0x5, UR4 ;  /* 0x000000053f047899 */ /* 0x000fe20008011404 */
[----:B------:R-:W-:Y:S01]  /*0130*/  IMAD.MOV.U32 R26, RZ, RZ, RZ ;  /* 0x000000ffff1a7224 */ /* 0x000fe200078e00ff */
[----:B------:R-:W-:Y:S01]  /*0140*/  UIADD3 UR6, UR15, -0x20, URZ ;  /* 0xffffffe00f067890 */ /* 0x000fe2000fffe03f */
[----:B------:R-:W-:Y:S01]  /*0150*/  IMAD.MOV.U32 R28, RZ, RZ, RZ ;  /* 0x000000ffff1c7224 */ /* 0x000fe200078e00ff */
[----:B------:R-:W-:Y:S01]  /*0160*/  USHF.L.U32 UR4, UR4, 0x3, URZ ;  /* 0x0000000304047899 */ /* 0x000fe2000800063f */
[----:B------:R-:W-:Y:S01]  /*0170*/  IMAD.MOV.U32 R30, RZ, RZ, RZ ;  /* 0x000000ffff1e7224 */ /* 0x000fe200078e00ff */
[----:B------:R-:W-:Y:S01]  /*0180*/  ULDC.64 UR18, c[0x0][0x118] ;  /* 0x0000460000127ab9 */ /* 0x000fe20000000a00 */
[----:B------:R-:W-:Y:S01]  /*0190*/  IMAD.MOV.U32 R32, RZ, RZ, RZ ;  /* 0x000000ffff207224 */ /* 0x000fe200078e00ff */
[----:B-1----:R-:W-:Y:S01]  /*01a0*/  IABS R6, R9 ;  /* 0x0000000900067213 */ /* 0x002fe20000000000 */
[----:B------:R-:W-:Y:S01]  /*01b0*/  UIADD3 UR5, UR15, -0x40, URZ ;  /* 0xffffffc00f057890 */ /* 0x000fe2000fffe03f */
[----:B------:R-:W-:-:S02]  /*01c0*/  IMAD.U32 R5, RZ, RZ, UR4 ;  /* 0x00000004ff057e24 */ /* 0x000fc4000f8e00ff */
[----:B------:R-:W-:Y:S01]  /*01d0*/  IMAD.MOV.U32 R34, RZ, RZ, RZ ;  /* 0x000000ffff227224 */ /* 0x000fe200078e00ff */
[----:B--2---:R-:W-:Y:S01]  /*01e0*/  SHF.R.U32.HI R90, RZ, 0x2, R93 ;  /* 0x00000002ff5a7819 */ /* 0x004fe2000001165d */
[----:B------:R-:W-:Y:S01]  /*01f0*/  IMAD.SHL.U32 R14, R93, 0x8, RZ ;  /* 0x000000085d0e7824 */ /* 0x000fe200078e00ff */
[-C--:B------:R-:W-:Y:S02]  /*0200*/  IABS R0, R5.reuse ;  /* 0x0000000500007213 */ /* 0x080fe40000000000 */
[----:B------:R-:W-:Y:S02]  /*0210*/  IABS R5, R5 ;  /* 0x0000000500057213 */ /* 0x000fe40000000000 */
[----:B------:R-:W-:Y:S01]  /*0220*/  LOP3.LUT R92, R14, 0x18, RZ, 0xc0, !PT ;  /* 0x000000180e5c7812 */ /* 0x000fe200078ec0ff */
[----:B------:R-:W-:Y:S01]  /*0230*/  IMAD.MOV.U32 R4, RZ, RZ, R0 ;  /* 0x000000ffff047224 */ /* 0x000fe200078e0000 */
[----:B------:R-:W-:Y:S02]  /*0240*/  SGXT.U32 R90, R90, 0x4 ;  /* 0x000000045a5a781a */ /* 0x000fe40000000000 */
[----:B------:R-:W-:Y:S01]  /*0250*/  ISETP.GE.AND P4, PT, R92, c[0x0][0x180], PT ;  /* 0x000060005c007a0c */ /* 0x000fe20003f86270 */
[----:B------:R-:W1:Y:S01]  /*0260*/  I2F.RP R2, R4 ;  /* 0x0000000400027306 */ /* 0x000e620000209400 */
[----:B------:R-:W-:-:S07]  /*0270*/  LOP3.LUT R91, R90, 0x10, RZ, 0xfc, !PT ;  /* 0x000000105a5b7812 */ /* 0x000fce00078efcff */
[----:B-1----:R-:W1:Y:S02]  /*0280*/  MUFU.RCP R2, R2 ;  /* 0x0000000200027308 */ /* 0x002e640000001000 */
[----:B-1----:R-:W-:-:S06]  /*0290*/  IADD3 R2, R2, 0xffffffe, RZ ;  /* 0x0ffffffe02027810 */ /* 0x002fcc0007ffe0ff */
[----:B------:R-:W1:Y:S02]  /*02a0*/  F2I.FTZ.U32.TRUNC.NTZ R3, R2 ;  /* 0x0000000200037305 */ /* 0x000e64000021f000 */
[----:B-1----:R-:W-:Y:S02]  /*02b0*/  IMAD.MOV R0, RZ, RZ, -R3 ;  /* 0x000000ffff007224 */ /* 0x002fe400078e0a03 */
[----:B------:R-:W-:Y:S02]  /*02c0*/  IMAD.MOV.U32 R2, RZ, RZ, RZ ;  /* 0x000000ffff027224 */ /* 0x000fe400078e00ff */
[----:B------:R-:W-:-:S04]  /*02d0*/  IMAD R0, R0, R4, RZ ;  /* 0x0000000400007224 */ /* 0x000fc800078e02ff */
[----:B------:R-:W-:-:S04]  /*02e0*/  IMAD.HI.U32 R3, R3, R0, R2 ;  /* 0x0000000003037227 */ /* 0x000fc800078e0002 */
[----:B------:R-:W-:-:S04]  /*02f0*/  IMAD.MOV R0, RZ, RZ, -R5 ;  /* 0x000000ffff007224 */ /* 0x000fc800078e0a05 */
[----:B------:R-:W-:Y:S02]  /*0300*/  IMAD.MOV.U32 R2, RZ, RZ, R0 ;  /* 0x000000ffff027224 */ /* 0x000fe400078e0000 */
[----:B------:R-:W-:-:S04]  /*0310*/  IMAD.HI.U32 R0, R3, R6, RZ ;  /* 0x0000000603007227 */ /* 0x000fc800078e00ff */
[----:B------:R-:W-:-:S05]  /*0320*/  IMAD R2, R0, R2, R6 ;  /* 0x0000000200027224 */ /* 0x000fca00078e0206 */
[----:B------:R-:W-:-:S13]  /*0330*/  ISETP.GT.U32.AND P1, PT, R4, R2, PT ;  /* 0x000000020400720c */ /* 0x000fda0003f24070 */
[----:B------:R-:W-:Y:S01]  /*0340*/  @!P1 IMAD.IADD R2, R2, 0x1, -R4 ;  /* 0x0000000102029824 */ /* 0x000fe200078e0a04 */
[----:B------:R-:W-:Y:S02]  /*0350*/  @!P1 IADD3 R0, R0, 0x1, RZ ;  /* 0x0000000100009810 */ /* 0x000fe40007ffe0ff */
[----:B------:R-:W-:Y:S02]  /*0360*/  ISETP.NE.AND P1, PT, RZ, UR4, PT ;  /* 0x00000004ff007c0c */ /* 0x000fe4000bf25270 */
[----:B------:R-:W-:Y:S02]  /*0370*/  ISETP.GE.U32.AND P2, PT, R2, R4, PT ;  /* 0x000000040200720c */ /* 0x000fe40003f46070 */
[----:B------:R-:W-:-:S04]  /*0380*/  LOP3.LUT R2, R9, UR4, RZ, 0x3c, !PT ;  /* 0x0000000409027c12 */ /* 0x000fc8000f8e3cff */
[----:B------:R-:W-:Y:S01]  /*0390*/  ISETP.GE.AND P0, PT, R2, RZ, PT ;  /* 0x000000ff0200720c */ /* 0x000fe20003f06270 */
[----:B------:R-:W-:-:S06]  /*03a0*/  IMAD.MOV.U32 R2, RZ, RZ, c[0x0][0x178] ;  /* 0x00005e00ff027624 */ /* 0x000fcc00078e00ff */
[----:B------:R-:W-:-:S05]  /*03b0*/  @P2 IADD3 R0, R0, 0x1, RZ ;  /* 0x0000000100002810 */ /* 0x000fca0007ffe0ff */
[----:B------:R-:W-:Y:S01]  /*03c0*/  IMAD.MOV.U32 R4, RZ, RZ, R0 ;  /* 0x000000ffff047224 */ /* 0x000fe200078e0000 */
[----:B------:R-:W-:-:S03]  /*03d0*/  IADD3 R0, R2, 0x3f, RZ ;  /* 0x0000003f02007810 */ /* 0x000fc60007ffe0ff */
[----:B------:R-:W-:Y:S01]  /*03e0*/  @!P0 IMAD.MOV R4, RZ, RZ, -R4 ;  /* 0x000000ffff048224 */ /* 0x000fe200078e0a04 */
[----:B------:R-:W-:Y:S02]  /*03f0*/  @!P1 LOP3.LUT R4, RZ, UR4, RZ, 0x33, !PT ;  /* 0x00000004ff049c12 */ /* 0x000fe4000f8e33ff */
[----:B------:R-:W-:-:S03]  /*0400*/  SHF.R.S32.HI R2, RZ, 0x1f, R0 ;  /* 0x0000001fff027819 */ /* 0x000fc60000011400 */
[----:B------:R-:W-:Y:S01]  /*0410*/  IMAD.SHL.U32 R10, R4, 0x8, RZ ;  /* 0x00000008040a7824 */ /* 0x000fe200078e00ff */
[----:B------:R-:W-:Y:S01]  /*0420*/  LEA.HI R0, R2, R0, RZ, 0x6 ;  /* 0x0000000002007211 */ /* 0x000fe200078f30ff */
[----:B------:R-:W-:-:S03]  /*0430*/  IMAD.MOV R4, RZ, RZ, -R4 ;  /* 0x000000ffff047224 */ /* 0x000fc600078e0a04 */
[----:B------:R-:W-:Y:S01]  /*0440*/  LEA.HI.SX32 R0, R0, -R10, 0x1a ;  /* 0x8000000a00007211 */ /* 0x000fe200078fd2ff */
[----:B------:R-:W-:Y:S01]  /*0450*/  IMAD R9, R4, UR4, R9 ;  /* 0x0000000404097c24 */ /* 0x000fe2000f8e0209 */
[----:B------:R-:W-:Y:S02]  /*0460*/  USEL UR4, URZ, 0x10, !UP0 ;  /* 0x000000103f047887 */ /* 0x000fe4000c000000 */
[----:B------:R-:W-:Y:S01]  /*0470*/  IMNMX R8, R0, 0x8, PT ;  /* 0x0000000800087817 */ /* 0x000fe20003800200 */
[----:B------:R-:W-:Y:S01]  /*0480*/  UISETP.GT.AND UP0, UPT, UR7, 0x3f, UPT ;  /* 0x0000003f0700788c */ /* 0x000fe2000bf04270 */
[----:B------:R-:W-:Y:S02]  /*0490*/  IABS R6, R9 ;  /* 0x0000000900067213 */ /* 0x000fe40000000000 */
[-C--:B------:R-:W-:Y:S02]  /*04a0*/  IABS R0, R8.reuse ;  /* 0x0000000800007213 */ /* 0x080fe40000000000 */
[----:B------:R-:W-:-:S03]  /*04b0*/  IABS R7, R8 ;  /* 0x0000000800077213 */ /* 0x000fc60000000000 */
[----:B------:R-:W-:-:S04]  /*04c0*/  IMAD.MOV.U32 R5, RZ, RZ, R0 ;  /* 0x000000ffff057224 */ /* 0x000fc800078e0000 */
[----:B------:R-:W1:Y:S08]  /*04d0*/  I2F.RP R2, R5 ;  /* 0x0000000500027306 */ /* 0x000e700000209400 */
[----:B-1----:R-:W1:Y:S02]  /*04e0*/  MUFU.RCP R2, R2 ;  /* 0x0000000200027308 */ /* 0x002e640000001000 */
[----:B-1----:R-:W-:-:S06]  /*04f0*/  IADD3 R2, R2, 0xffffffe, RZ ;  /* 0x0ffffffe02027810 */ /* 0x002fcc0007ffe0ff */
[----:B------:R-:W1:Y:S02]  /*0500*/  F2I.FTZ.U32.TRUNC.NTZ R3, R2 ;  /* 0x0000000200037305 */ /* 0x000e64000021f000 */
[----:B-1----:R-:W-:Y:S02]  /*0510*/  IMAD.MOV R0, RZ, RZ, -R3 ;  /* 0x000000ffff007224 */ /* 0x002fe400078e0a03 */
[----:B------:R-:W-:Y:S02]  /*0520*/  IMAD.MOV.U32 R2, RZ, RZ, RZ ;  /* 0x000000ffff027224 */ /* 0x000fe400078e00ff */
[----:B------:R-:W-:-:S04]  /*0530*/  IMAD R0, R0, R5, RZ ;  /* 0x0000000500007224 */ /* 0x000fc800078e02ff */
[----:B------:R-:W-:-:S04]  /*0540*/  IMAD.HI.U32 R4, R3, R0, R2 ;  /* 0x0000000003047227 */ /* 0x000fc800078e0002 */
[----:B------:R-:W-:Y:S02]  /*0550*/  IMAD.MOV R0, RZ, RZ, -R7 ;  /* 0x000000ffff007224 */ /* 0x000fe400078e0a07 */
[----:B------:R-:W-:Y:S02]  /*0560*/  IMAD.MOV.U32 R3, RZ, RZ, R6 ;  /* 0x000000ffff037224 */ /* 0x000fe400078e0006 */
[----:B------:R-:W-:Y:S01]  /*0570*/  IMAD.MOV.U32 R2, RZ, RZ, R0 ;  /* 0x000000ffff027224 */ /* 0x000fe200078e0000 */
[----:B------:R-:W1:Y:S01]  /*0580*/  I2F.RP R6, R12 ;  /* 0x0000000c00067306 */ /* 0x000e620000209400 */
[----:B------:R-:W-:-:S04]  /*0590*/  IMAD.HI.U32 R0, R4, R3, RZ ;  /* 0x0000000304007227 */ /* 0x000fc800078e00ff */
[----:B------:R-:W-:-:S03]  /*05a0*/  IMAD R2, R0, R2, R3 ;  /* 0x0000000200027224 */ /* 0x000fc600078e0203 */
[----:B------:R-:W2:Y:S02]  /*05b0*/  I2F.RP R3, R13 ;  /* 0x0000000d00037306 */ /* 0x000ea40000209400 */
[----:B------:R-:W-:-:S06]  /*05c0*/  ISETP.GT.U32.AND P1, PT, R5, R2, PT ;  /* 0x000000020500720c */ /* 0x000fcc0003f24070 */
[----:B-1----:R-:W1:Y:S07]  /*05d0*/  MUFU.RCP R4, R6 ;  /* 0x0000000600047308 */ /* 0x002e6e0000001000 */
[----:B------:R-:W-:Y:S01]  /*05e0*/  @!P1 IMAD.IADD R2, R2, 0x1, -R5 ;  /* 0x0000000102029824 */ /* 0x000fe200078e0a05 */
[----:B--2---:R-:W2:Y:S01]  /*05f0*/  MUFU.RCP R3, R3 ;  /* 0x0000000300037308 */ /* 0x004ea20000001000 */
[----:B------:R-:W-:Y:S02]  /*0600*/  @!P1 IADD3 R0, R0, 0x1, RZ ;  /* 0x0000000100009810 */ /* 0x000fe40007ffe0ff */
[----:B------:R-:W-:-:S02]  /*0610*/  ISETP.NE.AND P1, PT, R8, RZ, PT ;  /* 0x000000ff0800720c */ /* 0x000fc40003f25270 */
[----:B------:R-:W-:Y:S02]  /*0620*/  ISETP.GE.U32.AND P2, PT, R2, R5, PT ;  /* 0x000000050200720c */ /* 0x000fe40003f46070 */
[----:B------:R-:W-:Y:S02]  /*0630*/  LOP3.LUT R2, R9, R8, RZ, 0x3c, !PT ;  /* 0x0000000809027212 */ /* 0x000fe400078e3cff */
[----:B-1----:R-:W-:Y:S02]  /*0640*/  IADD3 R4, R4, 0xffffffe, RZ ;  /* 0x0ffffffe04047810 */ /* 0x002fe40007ffe0ff */
[----:B------:R-:W-:Y:S02]  /*0650*/  ISETP.GE.AND P0, PT, R2, RZ, PT ;  /* 0x000000ff0200720c */ /* 0x000fe40003f06270 */
[----:B------:R1:W3:Y:S01]  /*0660*/  F2I.FTZ.U32.TRUNC.NTZ R5, R4 ;  /* 0x0000000400057305 */ /* 0x0002e2000021f000 */
[----:B--2---:R-:W-:-:S04]  /*0670*/  IADD3 R2, R3, 0xffffffe, RZ ;  /* 0x0ffffffe03027810 */ /* 0x004fc80007ffe0ff */
[----:B------:R-:W-:-:S03]  /*0680*/  @P2 IADD3 R0, R0, 0x1, RZ ;  /* 0x0000000100002810 */ /* 0x000fc60007ffe0ff */
[----:B------:R3:W2:Y:S03]  /*0690*/  F2I.FTZ.U32.TRUNC.NTZ R3, R2 ;  /* 0x0000000200037305 */ /* 0x0006a6000021f000 */
[----:B------:R-:W-:Y:S01]  /*06a0*/  @!P0 IMAD.MOV R0, RZ, RZ, -R0 ;  /* 0x000000ffff008224 */ /* 0x000fe200078e0a00 */
[----:B------:R-:W-:-:S05]  /*06b0*/  @!P1 LOP3.LUT R0, RZ, R8, RZ, 0x33, !PT ;  /* 0x00000008ff009212 */ /* 0x000fca00078e33ff */
[----:B-1----:R-:W-:Y:S02]  /*06c0*/  IMAD.MOV R4, RZ, RZ, -R0 ;  /* 0x000000ffff047224 */ /* 0x002fe400078e0a00 */
[----:B------:R-:W-:Y:S02]  /*06d0*/  IMAD R85, R0, 0x20, R92 ;  /* 0x0000002000557824 */ /* 0x000fe400078e025c */
[----:B------:R-:W-:Y:S02]  /*06e0*/  IMAD R7, R8, R4, R9 ;  /* 0x0000000408077224 */ /* 0x000fe400078e0209 */
[----:B------:R-:W-:Y:S02]  /*06f0*/  IMAD.MOV.U32 R4, RZ, RZ, RZ ;  /* 0x000000ffff047224 */ /* 0x000fe400078e00ff */
[----:B---3--:R-:W-:-:S04]  /*0700*/  IMAD.MOV R2, RZ, RZ, -R5 ;  /* 0x000000ffff027224 */ /* 0x008fc800078e0a05 */
[----:B------:R-:W-:Y:S01]  /*0710*/  IMAD.MOV.U32 R6, RZ, RZ, R2 ;  /* 0x000000ffff067224 */ /* 0x000fe200078e0002 */
[----:B--2---:R-:W-:-:S03]  /*0720*/  IADD3 R2, RZ, -R3, RZ ;  /* 0x80000003ff027210 */ /* 0x004fc60007ffe0ff */
[----:B------:R-:W-:Y:S02]  /*0730*/  IMAD R6, R6, R12, RZ ;  /* 0x0000000c06067224 */ /* 0x000fe400078e02ff */
[----:B------:R-:W-:Y:S02]  /*0740*/  IMAD.MOV.U32 R8, RZ, RZ, R2 ;  /* 0x000000ffff087224 */ /* 0x000fe400078e0002 */
[----:B------:R-:W-:Y:S02]  /*0750*/  IMAD.IADD R2, R10, 0x1, R7 ;  /* 0x000000010a027824 */ /* 0x000fe400078e0207 */
[----:B------:R-:W-:Y:S01]  /*0760*/  IMAD.HI.U32 R6, R5, R6, R4 ;  /* 0x0000000605067227 */ /* 0x000fe200078e0004 */
[----:B------:R-:W-:-:S03]  /*0770*/  IABS R4, R85 ;  /* 0x0000005500047213 */ /* 0x000fc60000000000 */
[----:B------:R-:W-:Y:S02]  /*0780*/  IMAD.SHL.U32 R0, R2, 0x40, RZ ;  /* 0x0000004002007824 */ /* 0x000fe400078e00ff */
[----:B------:R-:W-:Y:S02]  /*0790*/  IMAD R5, R8, R13, RZ ;  /* 0x0000000d08057224 */ /* 0x000fe400078e02ff */
[----:B------:R-:W-:Y:S01]  /*07a0*/  IMAD.MOV.U32 R2, RZ, RZ, RZ ;  /* 0x000000ffff027224 */ /* 0x000fe200078e00ff */
[C---:B------:R-:W-:Y:S01]  /*07b0*/  LOP3.LUT R86, R0.reuse, 0x10, R90, 0xfe, !PT ;  /* 0x0000001000567812 */ /* 0x040fe200078efe5a */
[----:B------:R-:W-:Y:S01]  /*07c0*/  IMAD.MOV.U32 R7, RZ, RZ, R4 ;  /* 0x000000ffff077224 */ /* 0x000fe200078e0004 */
[C---:B------:R-:W-:Y:S01]  /*07d0*/  LOP3.LUT R87, R0.reuse, R90, RZ, 0xfc, !PT ;  /* 0x0000005a00577212 */ /* 0x040fe200078efcff */
[----:B------:R-:W-:Y:S01]  /*07e0*/  IMAD.HI.U32 R5, R3, R5, R2 ;  /* 0x0000000503057227 */ /* 0x000fe200078e0002 */
[----:B------:R-:W-:Y:S02]  /*07f0*/  LOP3.LUT R88, R0, 0x20, R90, 0xfe, !PT ;  /* 0x0000002000587812 */ /* 0x000fe400078efe5a */
[----:B------:R-:W-:-:S02]  /*0800*/  IABS R2, R86 ;  /* 0x0000005600027213 */ /* 0x000fc40000000000 */
[----:B------:R-:W-:Y:S02]  /*0810*/  IABS R3, R87 ;  /* 0x0000005700037213 */ /* 0x000fe40000000000 */
[----:B------:R-:W-:Y:S01]  /*0820*/  LOP3.LUT R89, R0, 0x30, R90, 0xfe, !PT ;  /* 0x0000003000597812 */ /* 0x000fe200078efe5a */
[----:B------:R-:W-:Y:S01]  /*0830*/  IMAD.MOV.U32 R10, RZ, RZ, R2 ;  /* 0x000000ffff0a7224 */ /* 0x000fe200078e0002 */
[----:B------:R-:W-:Y:S01]  /*0840*/  IABS R0, R88 ;  /* 0x0000005800007213 */ /* 0x000fe20000000000 */
[----:B------:R-:W-:Y:S01]  /*0850*/  IMAD.HI.U32 R2, R5, R7, RZ ;  /* 0x0000000705027227 */ /* 0x000fe200078e00ff */
[----:B------:R-:W-:-:S03]  /*0860*/  IABS R5, R89 ;  /* 0x0000005900057213 */ /* 0x000fc60000000000 */
[----:B------:R-:W-:Y:S02]  /*0870*/  IMAD.MOV.U32 R11, RZ, RZ, R3 ;  /* 0x000000ffff0b7224 */ /* 0x000fe400078e0003 */
[----:B------:R-:W-:Y:S02]  /*0880*/  IMAD.MOV.U32 R9, RZ, RZ, R0 ;  /* 0x000000ffff097224 */ /* 0x000fe400078e0000 */
[----:B------:R-:W-:-:S04]  /*0890*/  IMAD.HI.U32 R3, R6, R10, RZ ;  /* 0x0000000a06037227 */ /* 0x000fc800078e00ff */
[----:B------:R-:W-:Y:S02]  /*08a0*/  IMAD.MOV R0, RZ, RZ, -R2 ;  /* 0x000000ffff007224 */ /* 0x000fe400078e0a02 */
[----:B------:R-:W-:-:S04]  /*08b0*/  IMAD.HI.U32 R4, R6, R11, RZ ;  /* 0x0000000b06047227 */ /* 0x000fc800078e00ff */
[----:B------:R-:W-:Y:S02]  /*08c0*/  IMAD.MOV.U32 R8, RZ, RZ, R5 ;  /* 0x000000ffff087224 */ /* 0x000fe400078e0005 */
[----:B------:R-:W-:Y:S02]  /*08d0*/  IMAD.MOV R3, RZ, RZ, -R3 ;  /* 0x000000ffff037224 */ /* 0x000fe400078e0a03 */
[C---:B------:R-:W-:Y:S02]  /*08e0*/  IMAD R5, R13.reuse, R0, R7 ;  /* 0x000000000d057224 */ /* 0x040fe400078e0207 */
[----:B------:R-:W-:Y:S02]  /*08f0*/  IMAD.MOV R4, RZ, RZ, -R4 ;  /* 0x000000ffff047224 */ /* 0x000fe400078e0a04 */
[----:B------:R-:W-:Y:S01]  /*0900*/  IMAD.HI.U32 R0, R6, R8, RZ ;  /* 0x0000000806007227 */ /* 0x000fe200078e00ff */
[----:B------:R-:W-:-:S03]  /*0910*/  ISETP.GT.U32.AND P2, PT, R13, R5, PT ;  /* 0x000000050d00720c */ /* 0x000fc60003f44070 */
[C---:B------:R-:W-:Y:S02]  /*0920*/  IMAD R3, R12.reuse, R3, R10 ;  /* 0x000000030c037224 */ /* 0x040fe400078e020a */
[C---:B------:R-:W-:Y:S02]  /*0930*/  IMAD R4, R12.reuse, R4, R11 ;  /* 0x000000040c047224 */ /* 0x040fe400078e020b */
[----:B------:R-:W-:Y:S01]  /*0940*/  IMAD.MOV R0, RZ, RZ, -R0 ;  /* 0x000000ffff007224 */ /* 0x000fe200078e0a00 */
[----:B------:R-:W-:Y:S01]  /*0950*/  ISETP.GT.U32.AND P1, PT, R12, R3, PT ;  /* 0x000000030c00720c */ /* 0x000fe20003f24070 */
[----:B------:R-:W-:Y:S01]  /*0960*/  IMAD.HI.U32 R2, R6, R9, RZ ;  /* 0x0000000906027227 */ /* 0x000fe200078e00ff */
[----:B------:R-:W-:-:S03]  /*0970*/  ISETP.GT.U32.AND P3, PT, R12, R4, PT ;  /* 0x000000040c00720c */ /* 0x000fc60003f64070 */
[C---:B------:R-:W-:Y:S02]  /*0980*/  IMAD R0, R12.reuse, R0, R8 ;  /* 0x000000000c007224 */ /* 0x040fe400078e0208 */
[----:B------:R-:W-:Y:S02]  /*0990*/  IMAD.MOV R2, RZ, RZ, -R2 ;  /* 0x000000ffff027224 */ /* 0x000fe400078e0a02 */
[----:B------:R-:W-:Y:S01]  /*09a0*/  @!P2 IMAD.IADD R5, R5, 0x1, -R13 ;  /* 0x000000010505a824 */ /* 0x000fe200078e0a0d */
[C---:B------:R-:W-:Y:S01]  /*09b0*/  ISETP.GT.U32.AND P0, PT, R12.reuse, R0, PT ;  /* 0x000000000c00720c */ /* 0x040fe20003f04070 */
[----:B------:R-:W-:Y:S01]  /*09c0*/  IMAD R2, R12, R2, R9 ;  /* 0x000000020c027224 */ /* 0x000fe200078e0209 */
[----:B------:R-:W-:Y:S01]  /*09d0*/  LOP3.LUT R9, RZ, c[0x0][0x178], RZ, 0x33, !PT ;  /* 0x00005e00ff097a12 */ /* 0x000fe200078e33ff */
[----:B------:R-:W-:Y:S01]  /*09e0*/  IMAD.U32 R7, RZ, RZ, UR4 ;  /* 0x00000004ff077e24 */ /* 0x000fe2000f8e00ff */
[----:B------:R-:W-:Y:S01]  /*09f0*/  @!P1 IADD3 R3, R3, -R12, RZ ;  /* 0x8000000c03039210 */ /* 0x000fe20007ffe0ff */
[----:B------:R-:W-:Y:S01]  /*0a00*/  @!P3 IMAD.IADD R4, R4, 0x1, -R12 ;  /* 0x000000010404b824 */ /* 0x000fe200078e0a0c */
[----:B------:R-:W-:Y:S01]  /*0a10*/  ISETP.GT.U32.AND P5, PT, R12, R2, PT ;  /* 0x000000020c00720c */ /* 0x000fe20003fa4070 */
[----:B------:R-:W-:Y:S01]  /*0a20*/  UIADD3 UR4, UR15, -0x60, URZ ;  /* 0xffffffa00f047890 */ /* 0x000fe2000fffe03f */
[----:B------:R-:W-:-:S02]  /*0a30*/  ISETP.GT.U32.AND P1, PT, R13, R5, PT ;  /* 0x000000050d00720c */ /* 0x000fc40003f24070 */
[C---:B------:R-:W-:Y:S02]  /*0a40*/  ISETP.GT.U32.AND P2, PT, R12.reuse, R4, PT ;  /* 0x000000040c00720c */ /* 0x040fe40003f44070 */
[----:B------:R-:W-:Y:S01]  /*0a50*/  ISETP.GT.U32.AND P6, PT, R12, R3, PT ;  /* 0x000000030c00720c */ /* 0x000fe20003fc4070 */
[--C-:B------:R-:W-:Y:S01]  /*0a60*/  @!P0 IMAD.IADD R0, R0, 0x1, -R12.reuse ;  /* 0x0000000100008824 */ /* 0x100fe200078e0a0c */
[----:B------:R-:W-:Y:S02]  /*0a70*/  ISETP.GE.AND P3, PT, R90, c[0x0][0x180], PT ;  /* 0x000060005a007a0c */ /* 0x000fe40003f66270 */
[----:B------:R-:W-:Y:S02]  /*0a80*/  SEL R8, R7, RZ, !P4 ;  /* 0x000000ff07087207 */ /* 0x000fe40006000000 */
[----:B------:R-:W-:Y:S01]  /*0a90*/  ISETP.GT.U32.AND P0, PT, R12, R0, PT ;  /* 0x000000000c00720c */ /* 0x000fe20003f04070 */
[--C-:B------:R-:W-:Y:S01]  /*0aa0*/  @!P5 IMAD.IADD R2, R2, 0x1, -R12.reuse ;  /* 0x000000010202d824 */ /* 0x100fe200078e0a0c */
[----:B------:R-:W-:Y:S01]  /*0ab0*/  ISETP.GE.AND P4, PT, R87, RZ, PT ;  /* 0x000000ff5700720c */ /* 0x000fe20003f86270 */
[----:B------:R-:W-:Y:S01]  /*0ac0*/  @!P1 IMAD.IADD R5, R5, 0x1, -R13 ;  /* 0x0000000105059824 */ /* 0x000fe200078e0a0d */
[----:B------:R-:W-:Y:S01]  /*0ad0*/  ISETP.GE.AND P1, PT, R86, RZ, PT ;  /* 0x000000ff5600720c */ /* 0x000fe20003f26270 */
[--C-:B------:R-:W-:Y:S01]  /*0ae0*/  @!P2 IMAD.IADD R4, R4, 0x1, -R12.reuse ;  /* 0x000000010404a824 */ /* 0x100fe200078e0a0c */
[----:B------:R-:W-:Y:S01]  /*0af0*/  ISETP.GT.U32.AND P5, PT, R12, R2, PT ;  /* 0x000000020c00720c */ /* 0x000fe20003fa4070 */
[----:B------:R-:W-:Y:S01]  /*0b00*/  @!P6 IMAD.IADD R3, R3, 0x1, -R12 ;  /* 0x000000010303e824 */ /* 0x000fe200078e0a0c */
[----:B------:R-:W-:-:S02]  /*0b10*/  SEL R6, R7, RZ, !P3 ;  /* 0x000000ff07067207 */ /* 0x000fc40005800000 */
[----:B------:R-:W-:Y:S02]  /*0b20*/  ISETP.GE.AND P6, PT, R88, RZ, PT ;  /* 0x000000ff5800720c */ /* 0x000fe40003fc6270 */
[----:B------:R-:W-:Y:S01]  /*0b30*/  ISETP.NE.U32.AND P3, PT, R6, RZ, PT ;  /* 0x000000ff0600720c */ /* 0x000fe20003f65070 */
[----:B------:R-:W-:Y:S01]  /*0b40*/  IMAD.MOV.U32 R6, RZ, RZ, R4 ;  /* 0x000000ffff067224 */ /* 0x000fe200078e0004 */
[----:B------:R-:W-:Y:S01]  /*0b50*/  ISETP.NE.U32.AND P2, PT, R8, RZ, PT ;  /* 0x000000ff0800720c */ /* 0x000fe20003f45070 */
[----:B------:R-:W-:Y:S02]  /*0b60*/  IMAD.MOV.U32 R4, RZ, RZ, R3 ;  /* 0x000000ffff047224 */ /* 0x000fe400078e0003 */
[----:B------:R-:W-:Y:S01]  /*0b70*/  @!P0 IMAD.IADD R0, R0, 0x1, -R12 ;  /* 0x0000000100008824 */ /* 0x000fe200078e0a0c */
[----:B------:R-:W-:Y:S01]  /*0b80*/  ISETP.GE.AND P0, PT, R89, RZ, PT ;  /* 0x000000ff5900720c */ /* 0x000fe20003f06270 */
[----:B------:R-:W-:Y:S01]  /*0b90*/  @!P1 IMAD.MOV R4, RZ, RZ, -R4 ;  /* 0x000000ffff049224 */ /* 0x000fe200078e0a04 */
[----:B------:R-:W-:Y:S01]  /*0ba0*/  ISETP.GE.AND P1, PT, R91, c[0x0][0x180], PT ;  /* 0x000060005b007a0c */ /* 0x000fe20003f26270 */
[----:B------:R-:W-:Y:S01]  /*0bb0*/  @!P4 IMAD.MOV R6, RZ, RZ, -R6 ;  /* 0x000000ffff06c224 */ /* 0x000fe200078e0a06 */
[----:B------:R-:W-:Y:S01]  /*0bc0*/  ISETP.GE.AND P4, PT, R92, UR6, PT ;  /* 0x000000065c007c0c */ /* 0x000fe2000bf86270 */
[----:B------:R-:W-:Y:S01]  /*0bd0*/  @!P5 IMAD.IADD R2, R2, 0x1, -R12 ;  /* 0x000000010202d824 */ /* 0x000fe200078e0a0c */
[----:B------:R-:W-:Y:S01]  /*0be0*/  SEL R7, R7, RZ, !P1 ;  /* 0x000000ff07077207 */ /* 0x000fe20004800000 */
[----:B------:R-:W-:Y:S01]  /*0bf0*/  IMAD.MOV.U32 R3, RZ, RZ, R0 ;  /* 0x000000ffff037224 */ /* 0x000fe200078e0000 */
[----:B------:R-:W-:Y:S01]  /*0c00*/  ISETP.GE.AND P1, PT, R90, UR6, PT ;  /* 0x000000065a007c0c */ /* 0x000fe2000bf26270 */
[----:B------:R-:W-:Y:S01]  /*0c10*/  IMAD.MOV.U32 R0, RZ, RZ, R2 ;  /* 0x000000ffff007224 */ /* 0x000fe200078e0002 */
[----:B------:R-:W-:-:S02]  /*0c20*/  SEL R8, RZ, 0x10, P4 ;  /* 0x00000010ff087807 */ /* 0x000fc40002000000 */
[----:B------:R-:W-:Y:S01]  /*0c30*/  ISETP.GE.AND P4, PT, R85, RZ, PT ;  /* 0x000000ff5500720c */ /* 0x000fe20003f86270 */
[----:B------:R-:W-:Y:S01]  /*0c40*/  @!P6 IMAD.MOV R0, RZ, RZ, -R0 ;  /* 0x000000ffff00e224 */ /* 0x000fe200078e0a00 */
[----:B------:R-:W-:Y:S01]  /*0c50*/  SEL R2, RZ, 0x10, P1 ;  /* 0x00000010ff027807 */ /* 0x000fe20000800000 */
[----:B------:R-:W-:Y:S01]  /*0c60*/  @!P0 IMAD.MOV R3, RZ, RZ, -R3 ;  /* 0x000000ffff038224 */ /* 0x000fe200078e0a03 */
[----:B------:R-:W-:Y:S02]  /*0c70*/  ISETP.NE.AND P5, PT, RZ, c[0x0][0x178], PT ;  /* 0x00005e00ff007a0c */ /* 0x000fe40003fa5270 */
[----:B------:R-:W-:Y:S02]  /*0c80*/  ISETP.NE.AND P1, PT, RZ, c[0x0][0x17c], PT ;  /* 0x00005f00ff007a0c */ /* 0x000fe40003f25270 */
[----:B------:R-:W-:Y:S01]  /*0c90*/  PLOP3.LUT P0, PT, PT, PT, UP0, 0x80, 0x0 ;  /* 0x000000000000781c */ /* 0x000fe20003f0f008 */
[----:B------:R-:W-:Y:S01]  /*0ca0*/  UISETP.GT.AND UP0, UPT, UR7, 0x5f, UPT ;  /* 0x0000005f0700788c */ /* 0x000fe2000bf04270 */
[----:B------:R-:W-:-:S02]  /*0cb0*/  SEL R12, R9, R6, !P5 ;  /* 0x00000006090c7207 */ /* 0x000fc40006800000 */
[C---:B------:R-:W-:Y:S02]  /*0cc0*/  SEL R11, R9.reuse, R4, !P5 ;  /* 0x00000004090b7207 */ /* 0x040fe40006800000 */
[C---:B------:R-:W-:Y:S01]  /*0cd0*/  SEL R10, R9.reuse, R0, !P5 ;  /* 0x00000000090a7207 */ /* 0x040fe20006800000 */
[----:B------:R-:W-:Y:S01]  /*0ce0*/  IMAD.MOV.U32 R0, RZ, RZ, R5 ;  /* 0x000000ffff007224 */ /* 0x000fe200078e0005 */
[----:B------:R-:W-:Y:S01]  /*0cf0*/  SEL R9, R9, R3, !P5 ;  /* 0x0000000309097207 */ /* 0x000fe20006800000 */
[----:B------:R-:W-:Y:S01]  /*0d00*/  IMAD R23, R12, c[0x0][0x184], R92 ;  /* 0x000061000c177a24 */ /* 0x000fe200078e025c */
[----:B------:R-:W-:Y:S01]  /*0d10*/  SEL R3, R8, RZ, P0 ;  /* 0x000000ff08037207 */ /* 0x000fe20000000000 */
[----:B------:R-:W-:Y:S01]  /*0d20*/  @!P4 IMAD.MOV R0, RZ, RZ, -R0 ;  /* 0x000000ffff00c224 */ /* 0x000fe200078e0a00 */
[----:B------:R-:W-:Y:S01]  /*0d30*/  SEL R2, R2, RZ, P0 ;  /* 0x000000ff02027207 */ /* 0x000fe20000000000 */
[--C-:B------:R-:W-:Y:S01]  /*0d40*/  IMAD R21, R11, c[0x0][0x184], R92.reuse ;  /* 0x000061000b157a24 */ /* 0x100fe200078e025c */
[----:B------:R-:W-:Y:S01]  /*0d50*/  ISETP.NE.U32.AND P5, PT, R3, RZ, PT ;  /* 0x000000ff0300720c */ /* 0x000fe20003fa5070 */
[--C-:B------:R-:W-:Y:S01]  /*0d60*/  IMAD R18, R10, c[0x0][0x184], R92.reuse ;  /* 0x000061000a127a24 */ /* 0x100fe200078e025c */
[----:B------:R-:W-:Y:S01]  /*0d70*/  ISETP.NE.U32.AND P4, PT, R2, RZ, PT ;  /* 0x000000ff0200720c */ /* 0x000fe20003f85070 */
[----:B------:R-:W-:Y:S01]  /*0d80*/  IMAD R17, R9, c[0x0][0x184], R92 ;  /* 0x0000610009117a24 */ /* 0x000fe200078e025c */
[----:B------:R-:W-:Y:S01]  /*0d90*/  LOP3.LUT R5, R14, 0x18, R93, 0x48, !PT ;  /* 0x000000180e057812 */ /* 0x000fe200078e485d */
[----:B------:R-:W-:Y:S01]  /*0da0*/  IMAD.WIDE R14, R23, R69, c[0x0][0x160] ;  /* 0x00005800170e7625 */ /* 0x000fe200078e0245 */
[----:B------:R-:W-:-:S02]  /*0db0*/  LOP3.LUT R2, R90, 0x20, RZ, 0xfc, !PT ;  /* 0x000000205a027812 */ /* 0x000fc400078efcff */
[C---:B------:R-:W-:Y:S01]  /*0dc0*/  LOP3.LUT R3, R90.reuse, 0x30, RZ, 0xfc, !PT ;  /* 0x000000305a037812 */ /* 0x040fe200078efcff */
[--C-:B------:R-:W-:Y:S01]  /*0dd0*/  IMAD R6, R90, 0x20, R5.reuse ;  /* 0x000000205a067824 */ /* 0x100fe200078e0205 */
[----:B------:R-:W-:Y:S01]  /*0de0*/  @!P1 LOP3.LUT R0, RZ, c[0x0][0x17c], RZ, 0x33, !PT ;  /* 0x00005f00ff009a12 */ /* 0x000fe200078e33ff */
[--C-:B------:R-:W-:Y:S01]  /*0df0*/  IMAD R4, R2, 0x20, R5.reuse ;  /* 0x0000002002047824 */ /* 0x100fe200078e0205 */
[----:B------:R-:W-:Y:S01]  /*0e00*/  ISETP.NE.U32.AND P6, PT, R7, RZ, PT ;  /* 0x000000ff0700720c */ /* 0x000fe20003fc5070 */
[--C-:B------:R-:W-:Y:S01]  /*0e10*/  IMAD R3, R3, 0x20, R5.reuse ;  /* 0x0000002003037824 */ /* 0x100fe200078e0205 */
[----:B------:R-:W-:Y:S01]  /*0e20*/  ISETP.GE.AND P1, PT, R92, UR5, PT ;  /* 0x000000055c007c0c */ /* 0x000fe2000bf26270 */
[----:B------:R-:W-:Y:S02]  /*0e30*/  IMAD R5, R91, 0x20, R5 ;  /* 0x000000205b057824 */ /* 0x000fe400078e0205 */
[----:B------:R-:W-:Y:S01]  /*0e40*/  IMAD R0, R90, c[0x0][0x188], R0 ;  /* 0x000062005a007a24 */ /* 0x000fe200078e0200 */
[----:B------:R-:W-:Y:S01]  /*0e50*/  SEL R2, RZ, 0x10, P1 ;  /* 0x00000010ff027807 */ /* 0x000fe20000800000 */
[----:B------:R-:W-:Y:S01]  /*0e60*/  IMAD.SHL.U32 R73, R6, 0x2, RZ ;  /* 0x0000000206497824 */ /* 0x000fe200078e00ff */
[----:B------:R-:W-:Y:S01]  /*0e70*/  PLOP3.LUT P1, PT, PT, PT, UP0, 0x80, 0x0 ;  /* 0x000000000000781c */ /* 0x000fe20003f2f008 */
[----:B------:R-:W-:Y:S01]  /*0e80*/  IMAD.SHL.U32 R72, R5, 0x2, RZ ;  /* 0x0000000205487824 */ /* 0x000fe200078e00ff */
[----:B------:R-:W-:Y:S01]  /*0e90*/  UISETP.GT.AND UP0, UPT, UR7, 0x7f, UPT ;  /* 0x0000007f0700788c */ /* 0x000fe2000bf04270 */
[----:B------:R-:W-:Y:S01]  /*0ea0*/  IMAD.WIDE R10, R21, R69, c[0x0][0x160] ;  /* 0x00005800150a7625 */ /* 0x000fe200078e0245 */
[----:B------:R1:W-:Y:S01]  /*0eb0*/  LDGSTS.E.BYPASS.LTC128B.128 [R73], [R14.64], P2 ;  /* 0x000000000e497fae */ /* 0x0003e20009101d52 */
[----:B------:R-:W-:-:S02]  /*0ec0*/  SEL R2, R2, RZ, P1 ;  /* 0x000000ff02027207 */ /* 0x000fc40000800000 */
[----:B------:R-:W-:Y:S01]  /*0ed0*/  IMAD.SHL.U32 R76, R4, 0x2, RZ ;  /* 0x00000002044c7824 */ /* 0x000fe200078e00ff */
[----:B------:R2:W-:Y:S01]  /*0ee0*/  LDGSTS.E.BYPASS.LTC128B.128 [R72], [R10.64], P2 ;  /* 0x000000000a487fae */ /* 0x0005e20009101d52 */
[----:B------:R-:W-:-:S04]  /*0ef0*/  IMAD.WIDE R8, R18, R69, c[0x0][0x160] ;  /* 0x0000580012087625 */ /* 0x000fc800078e0245 */
[----:B------:R-:W-:Y:S01]  /*0f00*/  IMAD R68, R68, 0x10, R0 ;  /* 0x0000001044447824 */ /* 0x000fe200078e0200 */
[----:B------:R3:W-:Y:S01]  /*0f10*/  LDGSTS.E.BYPASS.LTC128B.128 [R76], [R8.64], P2 ;  /* 0x00000000084c7fae */ /* 0x0007e20009101d52 */
[----:B------:R-:W-:Y:S02]  /*0f20*/  IMAD.SHL.U32 R75, R3, 0x2, RZ ;  /* 0x00000002034b7824 */ /* 0x000fe400078e00ff */
[----:B------:R-:W-:-:S04]  /*0f30*/  IMAD.WIDE R6, R17, R69, c[0x0][0x160] ;  /* 0x0000580011067625 */ /* 0x000fc800078e0245 */
[-C--:B------:R-:W-:Y:S01]  /*0f40*/  IMAD.WIDE R70, R0, R69.reuse, c[0x0][0x168] ;  /* 0x00005a0000467625 */ /* 0x080fe200078e0245 */
[----:B------:R4:W-:Y:S01]  /*0f50*/  LDGSTS.E.BYPASS.LTC128B.128 [R75], [R6.64], P2 ;  /* 0x00000000064b7fae */ /* 0x0009e20009101d52 */
[----:B------:R-:W-:Y:S01]  /*0f60*/  ISETP.GE.AND P2, PT, R91, UR6, PT ;  /* 0x000000065b007c0c */ /* 0x000fe2000bf46270 */
[----:B------:R-:W-:Y:S01]  /*0f70*/  ULDC UR6, c[0x0][0x188] ;  /* 0x0000620000067ab9 */ /* 0x000fe20000000800 */
[----:B------:R-:W-:Y:S01]  /*0f80*/  IMAD.WIDE R68, R68, R69, c[0x0][0x168] ;  /* 0x00005a0044447625 */ /* 0x000fe200078e0245 */
[----:B------:R-:W0:Y:S01]  /*0f90*/  LDGDEPBAR ;  /* 0x00000000000079af */ /* 0x000e220000000000 */
[----:B------:R-:W-:-:S03]  /*0fa0*/  USHF.L.U32 UR6, UR6, 0x5, URZ ;  /* 0x0000000506067899 */ /* 0x000fc6000800063f */
[----:B------:R1:W-:Y:S01]  /*0fb0*/  LDGSTS.E.BYPASS.LTC128B.128 [R73+0x4000], [R70.64], P3 ;  /* 0x0400000046497fae */ /* 0x0003e20009901d52 */
[----:B------:R-:W-:Y:S02]  /*0fc0*/  ISETP.NE.U32.AND P3, PT, R2, RZ, PT ;  /* 0x000000ff0200720c */ /* 0x000fe40003f65070 */
[----:B------:R-:W-:Y:S01]  /*0fd0*/  SEL R2, RZ, 0x10, P2 ;  /* 0x00000010ff027807 */ /* 0x000fe20001000000 */
[----:B------:R1:W-:Y:S01]  /*0fe0*/  LDGSTS.E.BYPASS.LTC128B.128 [R72+0x4000], [R68.64], P6 ;  /* 0x0400000044487fae */ /* 0x0003e2000b101d52 */
[----:B------:R-:W-:Y:S01]  /*0ff0*/  ISETP.GE.AND P2, PT, R92, UR4, PT ;  /* 0x000000045c007c0c */ /* 0x000fe2000bf46270 */
[----:B------:R-:W-:Y:S01]  /*1000*/  IMAD.U32 R16, RZ, RZ, UR6 ;  /* 0x00000006ff107e24 */ /* 0x000fe2000f8e00ff */
[----:B------:R-:W-:Y:S01]  /*1010*/  SEL R4, R2, RZ, P0 ;  /* 0x000000ff02047207 */ /* 0x000fe20000000000 */
[----:B------:R-:W0:Y:S04]  /*1020*/  LDGDEPBAR ;  /* 0x00000000000079af */ /* 0x000e280000000000 */
[----:B------:R-:W-:Y:S01]  /*1030*/  BAR.SYNC.DEFER_BLOCKING 0x0 ;  /* 0x0000000000007b1d */ /* 0x000fe20000010000 */
[----:B------:R-:W-:Y:S01]  /*1040*/  ISETP.GE.AND P0, PT, R90, UR5, PT ;  /* 0x000000055a007c0c */ /* 0x000fe2000bf06270 */
[----:B------:R-:W-:Y:S01]  /*1050*/  IMAD.WIDE R12, R16, 0x2, R68 ;  /* 0x00000002100c7825 */ /* 0x000fe200078e0244 */
[----:B------:R-:W-:-:S02]  /*1060*/  SEL R0, RZ, 0x10, P2 ;  /* 0x00000010ff007807 */ /* 0x000fc40001000000 */
[----:B------:R-:W-:Y:S02]  /*1070*/  ISETP.GE.AND P2, PT, R91, UR5, PT ;  /* 0x000000055b007c0c */ /* 0x000fe4000bf46270 */
[----:B------:R-:W-:Y:S02]  /*1080*/  SEL R3, RZ, 0x10, P0 ;  /* 0x00000010ff037807 */ /* 0x000fe40000000000 */
[----:B------:R-:W-:Y:S02]  /*1090*/  ISETP.NE.U32.AND P6, PT, R4, RZ, PT ;  /* 0x000000ff0400720c */ /* 0x000fe40003fc5070 */
[----:B------:R-:W-:Y:S02]  /*10a0*/  SEL R2, RZ, 0x10, P2 ;  /* 0x00000010ff027807 */ /* 0x000fe40001000000 */
[----:B------:R-:W-:Y:S02]  /*10b0*/  SEL R3, R3, RZ, P1 ;  /* 0x000000ff03037207 */ /* 0x000fe40000800000 */
[----:B------:R-:W-:-:S02]  /*10c0*/  SEL R5, R2, RZ, P1 ;  /* 0x000000ff02057207 */ /* 0x000fc40000800000 */
[----:B------:R-:W-:Y:S01]  /*10d0*/  PLOP3.LUT P0, PT, PT, PT, UP0, 0x80, 0x0 ;  /* 0x000000000000781c */ /* 0x000fe20003f0f008 */
[----:B------:R-:W-:Y:S01]  /*10e0*/  UISETP.GE.AND UP0, UPT, UR7, 0x20, UPT ;  /* 0x000000200700788c */ /* 0x000fe2000bf06270 */
[----:B------:R-:W-:Y:S02]  /*10f0*/  ISETP.GE.AND P2, PT, R90, UR4, PT ;  /* 0x000000045a007c0c */ /* 0x000fe4000bf46270 */
[----:B------:R-:W-:Y:S01]  /*1100*/  SEL R0, R0, RZ, P0 ;  /* 0x000000ff00007207 */ /* 0x000fe20000000000 */
[----:B------:R-:W-:Y:S01]  /*1110*/  @!PT LDS RZ, [RZ] ;  /* 0x00000000fffff984 */ /* 0x000fe20000000800 */
[----:B------:R-:W-:Y:S01]  /*1120*/  @!PT LDS RZ, [RZ] ;  /* 0x00000000fffff984 */ /* 0x000fe20000000800 */
[----:B------:R-:W-:Y:S01]  /*1130*/  @!PT LDS RZ, [RZ] ;  /* 0x00000000fffff984 */ /* 0x000fe20000000800 */
[----:B------:R1:W-:Y:S03]  /*1140*/  LDGSTS.E.BYPASS.LTC128B.128 [R73+0x1000], [R14.64+0x40], P5 ;  /* 0x010000400e497fae */ /* 0x0003e6000a901d52 */
[----:B------:R-:W-:Y:S02]  /*1150*/  ISETP.NE.U32.AND P1, PT, R0, RZ, PT ;  /* 0x000000ff0000720c */ /* 0x000fe40003f25070 */
[----:B------:R-:W-:Y:S01]  /*1160*/  SEL R0, RZ, 0x10, P2 ;  /* 0x00000010ff007807 */ /* 0x000fe20001000000 */
[----:B------:R2:W-:Y:S01]  /*1170*/  LDGSTS.E.BYPASS.LTC128B.128 [R72+0x1000], [R10.64+0x40], P5 ;  /* 0x010000400a487fae */ /* 0x0005e2000a901d52 */
[----:B------:R-:W-:-:S02]  /*1180*/  ISETP.GE.AND P2, PT, R91, UR4, PT ;  /* 0x000000045b007c0c */ /* 0x000fc4000bf46270 */
[----:B------:R-:W-:Y:S01]  /*1190*/  SEL R4, R0, RZ, P0 ;  /* 0x000000ff00047207 */ /* 0x000fe20000000000 */
[----:B------:R3:W-:Y:S01]  /*11a0*/  LDGSTS.E.BYPASS.LTC128B.128 [R76+0x1000], [R8.64+0x40], P5 ;  /* 0x01000040084c7fae */ /* 0x0007e2000a901d52 */
[----:B------:R-:W-:Y:S02]  /*11b0*/  SEL R0, RZ, 0x10, P2 ;  /* 0x00000010ff007807 */ /* 0x000fe40001000000 */
[----:B------:R-:W-:Y:S01]  /*11c0*/  ISETP.NE.U32.AND P2, PT, R4, RZ, PT ;  /* 0x000000ff0400720c */ /* 0x000fe20003f45070 */
[----:B------:R4:W-:Y:S01]  /*11d0*/  LDGSTS.E.BYPASS.LTC128B.128 [R75+0x1000], [R6.64+0x40], P5 ;  /* 0x01000040064b7fae */ /* 0x0009e2000a901d52 */
[----:B------:R-:W-:Y:S01]  /*11e0*/  ISETP.NE.U32.AND P5, PT, R3, RZ, PT ;  /* 0x000000ff0300720c */ /* 0x000fe20003fa5070 */
[----:B------:R-:W-:Y:S01]  /*11f0*/  IMAD.WIDE R2, R16, 0x2, R70 ;  /* 0x0000000210027825 */ /* 0x000fe200078e0246 */
[----:B------:R-:W-:Y:S01]  /*1200*/  SEL R0, R0, RZ, P0 ;  /* 0x000000ff00007207 */ /* 0x000fe20000000000 */
[----:B------:R-:W0:Y:S03]  /*1210*/  LDGDEPBAR ;  /* 0x00000000000079af */ /* 0x000e260000000000 */
[----:B------:R-:W-:Y:S01]  /*1220*/  ISETP.NE.U32.AND P0, PT, R0, RZ, PT ;  /* 0x000000ff0000720c */ /* 0x000fe20003f05070 */
[----:B------:R1:W-:Y:S01]  /*1230*/  LDGSTS.E.BYPASS.LTC128B.128 [R73+0x4800], [R2.64], P4 ;  /* 0x0480000002497fae */ /* 0x0003e2000a101d52 */
[----:B------:R-:W-:Y:S01]  /*1240*/  ISETP.NE.U32.AND P4, PT, R5, RZ, PT ;  /* 0x000000ff0500720c */ /* 0x000fe20003f85070 */
[----:B------:R-:W-:Y:S01]  /*1250*/  IMAD.WIDE R4, R16, 0x2, R2 ;  /* 0x0000000210047825 */ /* 0x000fe200078e0202 */
[----:B------:R-:W-:Y:S01]  /*1260*/  SHF.R.U32.HI R0, RZ, 0x5, R93 ;  /* 0x00000005ff007819 */ /* 0x000fe2000001165d */
[----:B------:R2:W-:Y:S03]  /*1270*/  LDGSTS.E.BYPASS.LTC128B.128 [R72+0x4800], [R12.64], P6 ;  /* 0x048000000c487fae */ /* 0x0005e6000b101d52 */
[----:B------:R-:W-:Y:S01]  /*1280*/  SGXT.U32 R19, R0, 0x1 ;  /* 0x000000010013781a */ /* 0x000fe20000000000 */
[----:B------:R-:W0:Y:S04]  /*1290*/  LDGDEPBAR ;  /* 0x00000000000079af */ /* 0x000e280000000000 */
[----:B------:R-:W-:Y:S01]  /*12a0*/  BAR.SYNC.DEFER_BLOCKING 0x0 ;  /* 0x0000000000007b1d */ /* 0x000fe20000010000 */
[----:B-1----:R-:W-:-:S04]  /*12b0*/  IMAD.WIDE R2, R16, 0x2, R12 ;  /* 0x0000000210027825 */ /* 0x002fc800078e020c */
[C---:B--2---:R-:W-:Y:S01]  /*12c0*/  IMAD.WIDE R12, R16.reuse, 0x2, R4 ;  /* 0x00000002100c7825 */ /* 0x044fe200078e0204 */
[----:B------:R-:W-:Y:S01]  /*12d0*/  @!PT LDS RZ, [RZ] ;  /* 0x00000000fffff984 */ /* 0x000fe20000000800 */
[----:B------:R-:W-:Y:S01]  /*12e0*/  @!PT LDS RZ, [RZ] ;  /* 0x00000000fffff984 */ /* 0x000fe20000000800 */
[----:B------:R-:W-:Y:S01]  /*12f0*/  @!PT LDS RZ, [RZ] ;  /* 0x00000000fffff984 */ /* 0x000fe20000000800 */
[----:B------:R1:W-:Y:S04]  /*1300*/  LDGSTS.E.BYPASS.LTC128B.128 [R73+0x2000], [R14.64+0x80], P3 ;  /* 0x020000800e497fae */ /* 0x0003e80009901d52 */
[----:B------:R2:W-:Y:S04]  /*1310*/  LDGSTS.E.BYPASS.LTC128B.128 [R72+0x2000], [R10.64+0x80], P3 ;  /* 0x020000800a487fae */ /* 0x0005e80009901d52 */
[----:B------:R3:W-:Y:S04]  /*1320*/  LDGSTS.E.BYPASS.LTC128B.128 [R76+0x2000], [R8.64+0x80], P3 ;  /* 0x02000080084c7fae */ /* 0x0007e80009901d52 */
[----:B------:R4:W-:Y:S04]  /*1330*/  LDGSTS.E.BYPASS.LTC128B.128 [R75+0x2000], [R6.64+0x80], P3 ;  /* 0x02000080064b7fae */ /* 0x0009e80009901d52 */
[----:B------:R-:W0:Y:S04]  /*1340*/  LDGDEPBAR ;  /* 0x00000000000079af */ /* 0x000e280000000000 */
[----:B------:R1:W-:Y:S04]  /*1350*/  LDGSTS.E.BYPASS.LTC128B.128 [R73+0x5000], [R4.64], P5 ;  /* 0x0500000004497fae */ /* 0x0003e8000a901d52 */
[----:B------:R2:W-:Y:S04]  /*1360*/  LDGSTS.E.BYPASS.LTC128B.128 [R72+0x5000], [R2.64], P4 ;  /* 0x0500000002487fae */ /* 0x0005e8000a101d52 */
[----:B------:R-:W0:Y:S04]  /*1370*/  LDGDEPBAR ;  /* 0x00000000000079af */ /* 0x000e280000000000 */
[----:B------:R-:W-:Y:S01]  /*1380*/  BAR.SYNC.DEFER_BLOCKING 0x0 ;  /* 0x0000000000007b1d */ /* 0x000fe20000010000 */
[----:B-1----:R-:W-:Y:S01]  /*1390*/  IMAD.WIDE R4, R16, 0x2, R2 ;  /* 0x0000000210047825 */ /* 0x002fe200078e0202 */
[----:B--2---:R-:W-:-:S03]  /*13a0*/  SHF.R.U32.HI R3, RZ, 0x4, R93 ;  /* 0x00000004ff037819 */ /* 0x004fc6000001165d */
[----:B------:R-:W-:Y:S02]  /*13b0*/  IMAD.SHL.U32 R2, R19, 0x10, RZ ;  /* 0x0000001013027824 */ /* 0x000fe400078e00ff */
[----:B------:R-:W-:Y:S01]  /*13c0*/  IMAD.MOV.U32 R16, RZ, RZ, RZ ;  /* 0x000000ffff107224 */ /* 0x000fe200078e00ff */
[----:B------:R-:W-:Y:S01]  /*13d0*/  SGXT.U32 R3, R3, 0x1 ;  /* 0x000000010303781a */ /* 0x000fe20000000000 */
[----:B------:R-:W-:Y:S01]  /*13e0*/  @!PT LDS RZ, [RZ] ;  /* 0x00000000fffff984 */ /* 0x000fe20000000800 */
[----:B------:R-:W-:Y:S01]  /*13f0*/  @!PT LDS RZ, [RZ] ;  /* 0x00000000fffff984 */ /* 0x000fe20000000800 */
[----:B------:R-:W-:Y:S01]  /*1400*/  @!PT LDS RZ, [RZ] ;  /* 0x00000000fffff984 */ /* 0x000fe20000000800 */
[----:B------:R1:W-:Y:S01]  /*1410*/  LDGSTS.E.BYPASS.LTC128B.128 [R73+0x3000], [R14.64+0xc0], P1 ;  /* 0x030000c00e497fae */ /* 0x0003e20008901d52 */
[----:B------:R-:W-:Y:S01]  /*1420*/  LOP3.LUT R2, R2, 0xf, R93, 0xf8, !PT ;  /* 0x0000000f02027812 */ /* 0x000fe200078ef85d */
[----:B------:R-:W-:Y:S02]  /*1430*/  IMAD.MOV.U32 R19, RZ, RZ, RZ ;  /* 0x000000ffff137224 */ /* 0x000fe400078e00ff */
[----:B------:R2:W-:Y:S04]  /*1440*/  LDGSTS.E.BYPASS.LTC128B.128 [R72+0x3000], [R10.64+0xc0], P1 ;  /* 0x030000c00a487fae */ /* 0x0005e80008901d52 */
[----:B------:R3:W-:Y:S04]  /*1450*/  LDGSTS.E.BYPASS.LTC128B.128 [R76+0x3000], [R8.64+0xc0], P1 ;  /* 0x030000c0084c7fae */ /* 0x0007e80008901d52 */
[----:B------:R4:W-:Y:S04]  /*1460*/  LDGSTS.E.BYPASS.LTC128B.128 [R75+0x3000], [R6.64+0xc0], P1 ;  /* 0x030000c0064b7fae */ /* 0x0009e80008901d52 */
[----:B------:R-:W0:Y:S04]  /*1470*/  LDGDEPBAR ;  /* 0x00000000000079af */ /* 0x000e280000000000 */
[----:B------:R4:W-:Y:S04]  /*1480*/  LDGSTS.E.BYPASS.LTC128B.128 [R73+0x5800], [R12.64], P2 ;  /* 0x058000000c497fae */ /* 0x0009e80009101d52 */
[----:B------:R4:W-:Y:S01]  /*1490*/  LDGSTS.E.BYPASS.LTC128B.128 [R72+0x5800], [R4.64], P0 ;  /* 0x0580000004487fae */ /* 0x0009e20008101d52 */
[----:B------:R-:W-:Y:S01]  /*14a0*/  PLOP3.LUT P0, PT, PT, PT, UP0, 0x80, 0x0 ;  /* 0x000000000000781c */ /* 0x000fe20003f0f008 */
[----:B-1----:R-:W-:-:S02]  /*14b0*/  IMAD.MOV.U32 R14, RZ, RZ, RZ ;  /* 0x000000ffff0e7224 */ /* 0x002fc400078e00ff */
[----:B------:R-:W0:Y:S01]  /*14c0*/  LDGDEPBAR ;  /* 0x00000000000079af */ /* 0x000e220000000000 */
[----:B--2---:R-:W-:Y:S02]  /*14d0*/  IMAD.MOV.U32 R10, RZ, RZ, RZ ;  /* 0x000000ffff0a7224 */ /* 0x004fe400078e00ff */
[----:B---3--:R-:W-:Y:S01]  /*14e0*/  IMAD.MOV.U32 R8, RZ, RZ, RZ ;  /* 0x000000ffff087224 */ /* 0x008fe200078e00ff */
[----:B----4-:R-:W-:-:S05]  /*14f0*/  LOP3.LUT R6, R93, 0xf, RZ, 0xc0, !PT ;  /* 0x0000000f5d067812 */ /* 0x010fca00078ec0ff */
[----:B------:R-:W-:Y:S02]  /*1500*/  IMAD.SHL.U32 R6, R6, 0x20, RZ ;  /* 0x0000002006067824 */ /* 0x000fe400078e00ff */
[----:B------:R-:W-:Y:S01]  /*1510*/  IMAD.MOV.U32 R12, RZ, RZ, RZ ;  /* 0x000000ffff0c7224 */ /* 0x000fe200078e00ff */
[----:B------:R-:W-:Y:S01]  /*1520*/  SHF.R.U32.HI R4, RZ, 0x1, R93 ;  /* 0x00000001ff047819 */ /* 0x000fe2000001165d */
[----:B------:R-:W-:-:S04]  /*1530*/  DEPBAR.LE SB0, 0x6 ;  /* 0x000081800000791a */ /* 0x000fc80000000000 */
[----:B------:R-:W-:Y:S01]  /*1540*/  SGXT.U32 R4, R4, 0x2 ;  /* 0x000000020404781a */ /* 0x000fe20000000000 */
[----:B------:R-:W-:-:S03]  /*1550*/  IMAD.SHL.U32 R5, R2, 0x20, RZ ;  /* 0x0000002002057824 */ /* 0x000fc600078e00ff */
[----:B------:R-:W-:Y:S02]  /*1560*/  LOP3.LUT R0, R3, R4, RZ, 0x3c, !PT ;  /* 0x0000000403007212 */ /* 0x000fe400078e3cff */
[----:B------:R-:W-:-:S03]  /*1570*/  LOP3.LUT R4, R4, 0x2, R3, 0x1e, !PT ;  /* 0x0000000204047812 */ /* 0x000fc600078e1e03 */
[----:B------:R-:W-:Y:S02]  /*1580*/  IMAD.SHL.U32 R3, R0, 0x8, RZ ;  /* 0x0000000800037824 */ /* 0x000fe400078e00ff */
[----:B------:R-:W-:Y:S02]  /*1590*/  IMAD.SHL.U32 R7, R4, 0x8, RZ ;  /* 0x0000000804077824 */ /* 0x000fe400078e00ff */
[----:B------:R-:W-:Y:S01]  /*15a0*/  IMAD.MOV.U32 R4, RZ, RZ, RZ ;  /* 0x000000ffff047224 */ /* 0x000fe200078e00ff */
[-C--:B------:R-:W-:Y:S02]  /*15b0*/  LOP3.LUT R2, R3, R6.reuse, RZ, 0xfc, !PT ;  /* 0x0000000603027212 */ /* 0x080fe400078efcff */
[----:B------:R-:W-:Y:S01]  /*15c0*/  LOP3.LUT R0, R7, R6, RZ, 0xfc, !PT ;  /* 0x0000000607007212 */ /* 0x000fe200078efcff */
[----:B------:R-:W-:Y:S01]  /*15d0*/  IMAD.MOV.U32 R6, RZ, RZ, RZ ;  /* 0x000000ffff067224 */ /* 0x000fe200078e00ff */
[----:B------:R-:W-:Y:S01]  /*15e0*/  LOP3.LUT R3, R5, R3, RZ, 0xfc, !PT ;  /* 0x0000000305037212 */ /* 0x000fe200078efcff */
[----:B------:R-:W-:Y:S01]  /*15f0*/  IMAD.SHL.U32 R2, R2, 0x2, RZ ;  /* 0x0000000202027824 */ /* 0x000fe200078e00ff */
[----:B------:R-:W-:Y:S01]  /*1600*/  BAR.SYNC.DEFER_BLOCKING 0x0 ;  /* 0x0000000000007b1d */ /* 0x000fe20000010000 */
[----:B------:R-:W-:Y:S01]  /*1610*/  IMAD.SHL.U32 R0, R0, 0x2, RZ ;  /* 0x0000000200007824 */ /* 0x000fe200078e00ff */
[----:B------:R-:W-:-:S05]  /*1620*/  SHF.L.U32 R74, R3, 0x1, RZ ;  /* 0x00000001034a7819 */ /* 0x000fca00000006ff */
[----:B------:R1:W2:Y:S04]  /*1630*/  LDSM.16.M88.4 R36, [R74] ;  /* 0x000000004a24783b */ /* 0x0002a80000000200 */
[----:B------:R1:W3:Y:S04]  /*1640*/  LDSM.16.M88.4 R48, [R74+0x800] ;  /* 0x000800004a30783b */ /* 0x0002e80000000200 */
[----:B------:R1:W4:Y:S04]  /*1650*/  LDSM.16.MT88.4 R40, [R2+0x4000] ;  /* 0x004000000228783b */ /* 0x0003280000004200 */
[----:B------:R1:W1:Y:S01]  /*1660*/  LDSM.16.MT88.4 R44, [R0+0x4000] ;  /* 0x00400000002c783b */ /* 0x0002620000004200 */
[----:B------:R-:W-:Y:S05]  /*1670*/  @!P0 BRA `(.L_x_0) ;  /* 0x000009a000008947 */ /* 0x000fea0003800000 */
[----:B------:R-:W-:Y:S01]  /*1680*/  SHF.R.S32.HI R83, RZ, 0x1f, R17 ;  /* 0x0000001fff537819 */ /* 0x000fe20000011411 */
[----:B------:R-:W-:Y:S01]  /*1690*/  USHF.R.S32.HI UR17, URZ, 0x1f, UR7 ;  /* 0x0000001f3f117899 */ /* 0x000fe20008011407 */
[C---:B------:R-:W-:Y:S01]  /*16a0*/  LEA R84, P1, R17.reuse, 0x100, 0x1 ;  /* 0x0000010011547811 */ /* 0x040fe200078208ff */
[----:B------:R-:W-:Y:S01]  /*16b0*/  USHF.R.S32.HI UR8, URZ, 0x1f, UR6 ;  /* 0x0000001f3f087899 */ /* 0x000fe20008011406 */
[----:B------:R-:W-:Y:S01]  /*16c0*/  SHF.R.S32.HI R81, RZ, 0x1f, R18 ;  /* 0x0000001fff517819 */ /* 0x000fe20000011412 */
[----:B------:R-:W-:Y:S01]  /*16d0*/  ULEA.HI UR17, UR17, UR7, URZ, 0x5 ;  /* 0x0000000711117291 */ /* 0x000fe2000f8f283f */
[C---:B------:R-:W-:Y:S01]  /*16e0*/  LEA R82, P0, R18.reuse, 0x100, 0x1 ;  /* 0x0000010012527811 */ /* 0x040fe200078008ff */
[----:B------:R-:W-:Y:S01]  /*16f0*/  CS2R R8, SRZ ;  /* 0x0000000000087805 */ /* 0x000fe2000001ff00 */
[----:B------:R-:W-:Y:S01]  /*1700*/  LEA.HI.X R83, R17, RZ, R83, 0x1, P1 ;  /* 0x000000ff11537211 */ /* 0x000fe200008f0c53 */
[----:B------:R-:W-:Y:S01]  /*1710*/  USHF.R.S32.HI UR17, URZ, 0x5, UR17 ;  /* 0x000000053f117899 */ /* 0x000fe20008011411 */
[----:B------:R-:W-:Y:S01]  /*1720*/  LEA.HI.X R81, R18, RZ, R81, 0x1, P0 ;  /* 0x000000ff12517211 */ /* 0x000fe200000f0c51 */
[----:B------:R-:W-:Y:S01]  /*1730*/  CS2R R10, SRZ ;  /* 0x00000000000a7805 */ /* 0x000fe2000001ff00 */
[----:B------:R-:W-:Y:S01]  /*1740*/  LOP3.LUT R3, R5, R7, RZ, 0xfc, !PT ;  /* 0x0000000705037212 */ /* 0x000fe200078efcff */
[----:B------:R-:W-:Y:S01]  /*1750*/  CS2R R12, SRZ ;  /* 0x00000000000c7805 */ /* 0x000fe2000001ff00 */
[----:B------:R-:W-:Y:S01]  /*1760*/  SHF.R.S32.HI R79, RZ, 0x1f, R21 ;  /* 0x0000001fff4f7819 */ /* 0x000fe20000011415 */
[----:B------:R-:W-:Y:S01]  /*1770*/  CS2R R4, SRZ ;  /* 0x0000000000047805 */ /* 0x000fe2000001ff00 */
[----:B------:R-:W-:Y:S01]  /*1780*/  LEA R80, P1, R21, 0x100, 0x1 ;  /* 0x0000010015507811 */ /* 0x000fe200078208ff */
[----:B------:R-:W-:Y:S01]  /*1790*/  CS2R R6, SRZ ;  /* 0x0000000000067805 */ /* 0x000fe2000001ff00 */
[----:B------:R-:W-:Y:S01]  /*17a0*/  SHF.R.S32.HI R77, RZ, 0x1f, R23 ;  /* 0x0000001fff4d7819 */ /* 0x000fe20000011417 */
[----:B------:R-:W-:Y:S01]  /*17b0*/  CS2R R14, SRZ ;  /* 0x00000000000e7805 */ /* 0x000fe2000001ff00 */
[----:B------:R-:W-:Y:S01]  /*17c0*/  LEA R78, P0, R23, 0x100, 0x1 ;  /* 0x00000100174e7811 */ /* 0x000fe200078008ff */
[----:B------:R-:W-:Y:S01]  /*17d0*/  CS2R R16, SRZ ;  /* 0x0000000000107805 */ /* 0x000fe2000001ff00 */
[----:B------:R-:W-:Y:S01]  /*17e0*/  LEA.HI.X R79, R21, RZ, R79, 0x1, P1 ;  /* 0x000000ff154f7211 */ /* 0x000fe200008f0c4f */
[----:B------:R-:W-:Y:S01]  /*17f0*/  CS2R R18, SRZ ;  /* 0x0000000000127805 */ /* 0x000fe2000001ff00 */
[----:B------:R-:W-:Y:S01]  /*1800*/  LEA.HI.X R77, R23, RZ, R77, 0x1, P0 ;  /* 0x000000ff174d7211 */ /* 0x000fe200000f0c4d */
[----:B------:R-:W-:Y:S01]  /*1810*/  CS2R R20, SRZ ;  /* 0x0000000000147805 */ /* 0x000fe2000001ff00 */
[----:B------:R-:W-:Y:S01]  /*1820*/  CS2R R22, SRZ ;  /* 0x0000000000167805 */ /* 0x000fe2000001ff00 */
[----:B------:R-:W-:Y:S01]  /*1830*/  CS2R R24, SRZ ;  /* 0x0000000000187805 */ /* 0x000fe2000001ff00 */
[----:B------:R-:W-:Y:S01]  /*1840*/  CS2R R26, SRZ ;  /* 0x00000000001a7805 */ /* 0x000fe2000001ff00 */
[----:B------:R-:W-:Y:S01]  /*1850*/  CS2R R28, SRZ ;  /* 0x00000000001c7805 */ /* 0x000fe2000001ff00 */
[----:B------:R-:W-:Y:S01]  /*1860*/  CS2R R30, SRZ ;  /* 0x00000000001e7805 */ /* 0x000fe2000001ff00 */
[----:B------:R-:W-:Y:S01]  /*1870*/  CS2R R32, SRZ ;  /* 0x0000000000207805 */ /* 0x000fe2000001ff00 */
[----:B------:R-:W-:Y:S01]  /*1880*/  CS2R R34, SRZ ;  /* 0x0000000000227805 */ /* 0x000fe2000001ff00 */
[----:B------:R-:W-:Y:S01]  /*1890*/  IMAD.SHL.U32 R3, R3, 0x2, RZ ;  /* 0x0000000203037824 */ /* 0x000fe200078e00ff */
[----:B------:R-:W-:-:S02]  /*18a0*/  USHF.L.U64.HI UR10, UR6, 0x3, UR8 ;  /* 0x00000003060a7899 */ /* 0x000fc40008010208 */
[----:B------:R-:W-:Y:S02]  /*18b0*/  USHF.L.U32 UR11, UR6, 0x3, URZ ;  /* 0x00000003060b7899 */ /* 0x000fe4000800063f */
[----:B------:R-:W-:Y:S02]  /*18c0*/  USHF.L.U32 UR9, UR6, 0x1, URZ ;  /* 0x0000000106097899 */ /* 0x000fe4000800063f */
[----:B------:R-:W-:Y:S02]  /*18d0*/  USHF.L.U64.HI UR8, UR6, 0x1, UR8 ;  /* 0x0000000106087899 */ /* 0x000fe40008010208 */
[----:B------:R-:W-:Y:S02]  /*18e0*/  UIADD3 UR15, UR15, -0x80, URZ ;  /* 0xffffff800f0f7890 */ /* 0x000fe4000fffe03f */
[----:B------:R-:W-:Y:S02]  /*18f0*/  UMOV UR14, 0x3 ;  /* 0x00000003000e7882 */ /* 0x000fe40000000000 */
[----:B------:R-:W-:-:S02]  /*1900*/  UMOV UR12, URZ ;  /* 0x0000003f000c7c82 */ /* 0x000fc40008000000 */
[----:B------:R-:W-:Y:S02]  /*1910*/  UMOV UR5, 0x4000 ;  /* 0x0000400000057882 */ /* 0x000fe40000000000 */
[----:B------:R-:W-:Y:S02]  /*1920*/  UMOV UR4, URZ ;  /* 0x0000003f00047c82 */ /* 0x000fe40008000000 */
[----:B------:R-:W-:Y:S02]  /*1930*/  UMOV UR13, URZ ;  /* 0x0000003f000d7c82 */ /* 0x000fe40008000000 */
[----:B------:R-:W-:Y:S02]  /*1940*/  UIADD3 UR16, UR17, -0x4, URZ ;  /* 0xfffffffc11107890 */ /* 0x000fe4000fffe03f */
[----:B------:R-:W-:Y:S02]  /*1950*/  ULDC.64 UR6, c[0x0][0x160] ;  /* 0x0000580000067ab9 */ /* 0x000fe40000000a00 */
.L_x_1:
[C---:B--2-4-:R-:W-:Y:S01]  /*1960*/  HMMA.16816.F32 R4, R36.reuse, R40, R4 ;  /* 0x000000282404723c */ /* 0x054fe20000001804 */
[----:B------:R-:W-:Y:S01]  /*1970*/  LDSM.16.M88.4 R52, [R3+UR4] ;  /* 0x000000040334783b */ /* 0x000fe20008000200 */
[----:B------:R-:W-:Y:S02]  /*1980*/  UISETP.GE.AND UP0, UPT, UR13, UR16, UPT ;  /* 0x000000100d00728c */ /* 0x000fe4000bf06270 */
[----:B------:R-:W-:Y:S01]  /*1990*/  UIADD3 UR12, UR12, 0x1, URZ ;  /* 0x000000010c0c7890 */ /* 0x000fe2000fffe03f */
[----:B------:R-:W-:Y:S01]  /*19a0*/  ISETP.GE.AND P3, PT, R92, UR15, PT ;  /* 0x0000000f5c007c0c */ /* 0x000fe2000bf66270 */
[----:B------:R-:W2:Y:S01]  /*19b0*/  LDSM.16.MT88.4 R56, [R2+UR5+0x400] ;  /* 0x000400050238783b */ /* 0x000ea20008004200 */
[----:B------:R-:W-:Y:S01]  /*19c0*/  UIADD3 UR13, UR13, 0x1, URZ ;  /* 0x000000010d0d7890 */ /* 0x000fe2000fffe03f */
[C---:B------:R-:W-:Y:S01]  /*19d0*/  HMMA.16816.F32 R8, R36.reuse, R42, R8 ;  /* 0x0000002a2408723c */ /* 0x040fe20000001808 */
[----:B------:R-:W-:Y:S01]  /*19e0*/  PLOP3.LUT P0, PT, PT, PT, UP0, 0x80, 0x0 ;  /* 0x000000000000781c */ /* 0x000fe20003f0f008 */
[----:B------:R-:W-:Y:S01]  /*19f0*/  UIADD3 UR14, UR14, 0x1, URZ ;  /* 0x000000010e0e7890 */ /* 0x000fe2000fffe03f */
[----:B------:R-:W2:Y:S01]  /*1a00*/  LDSM.16.MT88.4 R60, [R0+UR5+0x400] ;  /* 0x00040005003c783b */ /* 0x000ea20008004200 */
[----:B------:R-:W-:Y:S01]  /*1a10*/  UISETP.GE.AND UP2, UPT, UR13, UR17, UPT ;  /* 0x000000110d00728c */ /* 0x000fe2000bf46270 */
[----:B------:R-:W-:Y:S01]  /*1a20*/  ISETP.GE.AND P2, PT, R90, UR15, PT ;  /* 0x0000000f5a007c0c */ /* 0x000fe2000bf46270 */
[----:B------:R-:W-:Y:S01]  /*1a30*/  UISETP.GE.AND UP0, UPT, UR14, 0x4, UPT ;  /* 0x000000040e00788c */ /* 0x000fe2000bf06270 */
[----:B------:R-:W-:Y:S01]  /*1a40*/  ISETP.GE.AND P1, PT, R91, UR15, PT ;  /* 0x0000000f5b007c0c */ /* 0x000fe2000bf26270 */
[C---:B-1----:R-:W-:Y:S01]  /*1a50*/  HMMA.16816.F32 R12, R36.reuse, R44, R12 ;  /* 0x0000002c240c723c */ /* 0x042fe2000000180c */
[----:B------:R-:W1:Y:S01]  /*1a60*/  LDSM.16.M88.4 R64, [R3+UR4+0x800] ;  /* 0x000800040340783b */ /* 0x000e620008000200 */
[----:B------:R-:W-:Y:S02]  /*1a70*/  UIADD3 UR15, UR15, -0x20, URZ ;  /* 0xffffffe00f0f7890 */ /* 0x000fe4000fffe03f */
[----:B------:R-:W-:Y:S02]  /*1a80*/  USEL UR14, UR14, URZ, !UP0 ;  /* 0x0000003f0e0e7287 */ /* 0x000fe4000c000000 */
[----:B------:R-:W-:Y:S01]  /*1a90*/  BAR.SYNC.DEFER_BLOCKING 0x0 ;  /* 0x0000000000007b1d */ /* 0x000fe20000010000 */
[----:B------:R-:W-:Y:S01]  /*1aa0*/  UISETP.GE.AND UP0, UPT, UR12, 0x4, UPT ;  /* 0x000000040c00788c */ /* 0x000fe2000bf06270 */
[----:B------:R-:W-:Y:S01]  /*1ab0*/  HMMA.16816.F32 R16, R36, R46, R16 ;  /* 0x0000002e2410723c */ /* 0x000fe20000001810 */
[----:B------:R-:W-:Y:S02]  /*1ac0*/  ULEA UR20, UR14, 0x4000, 0xb ;  /* 0x000040000e147891 */ /* 0x000fe4000f8e583f */
[----:B------:R-:W-:Y:S04]  /*1ad0*/  USEL UR12, UR12, URZ, !UP0 ;  /* 0x0000003f0c0c7287 */ /* 0x000fe8000c000000 */
[----:B------:R-:W-:Y:S01]  /*1ae0*/  SEL R38, RZ, 0x10, P3 ;  /* 0x00000010ff267807 */ /* 0x000fe20001800000 */
[C---:B---3--:R-:W-:Y:S01]  /*1af0*/  HMMA.16816.F32 R20, R48.reuse, R40, R20 ;  /* 0x000000283014723c */ /* 0x048fe20000001814 */
[----:B------:R-:W-:Y:S01]  /*1b00*/  SEL R37, RZ, 0x10, P2 ;  /* 0x00000010ff257807 */ /* 0x000fe20001000000 */
[----:B------:R-:W-:Y:S02]  /*1b10*/  USHF.L.U32 UR4, UR12, 0xc, URZ ;  /* 0x0000000c0c047899 */ /* 0x000fe4000800063f */
[----:B------:R-:W-:Y:S01]  /*1b20*/  SEL R36, RZ, 0x10, P1 ;  /* 0x00000010ff247807 */ /* 0x000fe20000800000 */
[----:B------:R-:W-:Y:S01]  /*1b30*/  ULEA UR5, UR12, 0x4000, 0xb ;  /* 0x000040000c057891 */ /* 0x000fe2000f8e583f */
[----:B------:R-:W-:Y:S01]  /*1b40*/  SEL R38, R38, RZ, !P0 ;  /* 0x000000ff26267207 */ /* 0x000fe20004000000 */
[----:B------:R-:W-:Y:S01]  /*1b50*/  IMAD.U32 R41, RZ, RZ, UR14 ;  /* 0x0000000eff297e24 */ /* 0x000fe2000f8e00ff */
[C---:B------:R-:W-:Y:S03]  /*1b60*/  HMMA.16816.F32 R24, R48.reuse, R42, R24 ;  /* 0x0000002a3018723c */ /* 0x040fe60000001818 */
[----:B------:R-:W-:Y:S01]  /*1b70*/  ISETP.NE.U32.AND P4, PT, R38, RZ, PT ;  /* 0x000000ff2600720c */ /* 0x000fe20003f85070 */
[----:B------:R-:W-:Y:S01]  /*1b80*/  IMAD R41, R41, 0x1000, R72 ;  /* 0x0000100029297824 */ /* 0x000fe200078e0248 */
[----:B------:R-:W-:Y:S02]  /*1b90*/  SEL R37, R37, RZ, !P0 ;  /* 0x000000ff25257207 */ /* 0x000fe40004000000 */
[----:B------:R-:W-:Y:S01]  /*1ba0*/  IADD3 R38, P1, R78, UR6, RZ ;  /* 0x000000064e267c10 */ /* 0x000fe2000ff3e0ff */
[C---:B------:R-:W-:Y:S03]  /*1bb0*/  HMMA.16816.F32 R28, R48.reuse, R44, R28 ;  /* 0x0000002c301c723c */ /* 0x040fe6000000181c */
[----:B------:R-:W-:Y:S01]  /*1bc0*/  ISETP.NE.U32.AND P3, PT, R37, RZ, PT ;  /* 0x000000ff2500720c */ /* 0x000fe20003f65070 */
[----:B------:R-:W-:Y:S01]  /*1bd0*/  IMAD.U32 R37, RZ, RZ, UR14 ;  /* 0x0000000eff257e24 */ /* 0x000fe2000f8e00ff */
[----:B------:R-:W-:Y:S02]  /*1be0*/  SEL R36, R36, RZ, !P0 ;  /* 0x000000ff24247207 */ /* 0x000fe40004000000 */
[----:B------:R-:W-:Y:S01]  /*1bf0*/  IADD3.X R39, R77, UR7, RZ, P1, !PT ;  /* 0x000000074d277c10 */ /* 0x000fe20008ffe4ff */
[----:B------:R-:W-:Y:S03]  /*1c00*/  HMMA.16816.F32 R32, R48, R46, R32 ;  /* 0x0000002e3020723c */ /* 0x000fe60000001820 */
[----:B------:R-:W-:Y:S01]  /*1c10*/  ISETP.NE.U32.AND P2, PT, R36, RZ, PT ;  /* 0x000000ff2400720c */ /* 0x000fe20003f45070 */
[----:B------:R-:W-:Y:S01]  /*1c20*/  IMAD R40, R37, 0x1000, R73 ;  /* 0x0000100025287824 */ /* 0x000fe200078e0249 */
[----:B------:R-:W-:Y:S02]  /*1c30*/  IADD3 R36, P0, R80, UR6, RZ ;  /* 0x0000000650247c10 */ /* 0x000fe4000ff1e0ff */
[----:B------:R-:W-:-:S01]  /*1c40*/  IADD3 R42, P1, R82, UR6, RZ ;  /* 0x00000006522a7c10 */ /* 0x000fc2000ff3e0ff */
[C---:B--2---:R-:W-:Y:S01]  /*1c50*/  HMMA.16816.F32 R4, R52.reuse, R56, R4 ;  /* 0x000000383404723c */ /* 0x044fe20000001804 */
[----:B------:R-:W-:Y:S01]  /*1c60*/  @!PT LDS RZ, [RZ] ;  /* 0x00000000fffff984 */ /* 0x000fe20000000800 */
[----:B------:R-:W-:Y:S01]  /*1c70*/  @!PT LDS RZ, [RZ] ;  /* 0x00000000fffff984 */ /* 0x000fe20000000800 */
[----:B------:R-:W-:Y:S01]  /*1c80*/  @!PT LDS RZ, [RZ] ;  /* 0x00000000fffff984 */ /* 0x000fe20000000800 */
[----:B------:R2:W-:Y:S04]  /*1c90*/  LDGSTS.E.BYPASS.LTC128B.128 [R40], [R38.64], P4 ;  /* 0x0000000026287fae */ /* 0x0005e8000a101d52 */
[----:B------:R-:W-:Y:S02]  /*1ca0*/  IADD3.X R37, R79, UR7, RZ, P0, !PT ;  /* 0x000000074f257c10 */ /* 0x000fe400087fe4ff */
[----:B------:R-:W-:Y:S01]  /*1cb0*/  IADD3.X R43, R81, UR7, RZ, P1, !PT ;  /* 0x00000007512b7c10 */ /* 0x000fe20008ffe4ff */
[C---:B------:R-:W-:Y:S02]  /*1cc0*/  HMMA.16816.F32 R8, R52.reuse, R58, R8 ;  /* 0x0000003a3408723c */ /* 0x040fe40000001808 */
[----:B------:R3:W-:Y:S06]  /*1cd0*/  LDGSTS.E.BYPASS.LTC128B.128 [R41], [R36.64], P4 ;  /* 0x0000000024297fae */ /* 0x0007ec000a101d52 */
[C---:B------:R-:W-:Y:S08]  /*1ce0*/  HMMA.16816.F32 R12, R52.reuse, R60, R12 ;  /* 0x0000003c340c723c */ /* 0x040ff0000000180c */
[----:B------:R-:W-:Y:S04]  /*1cf0*/  HMMA.16816.F32 R16, R52, R62, R16 ;  /* 0x0000003e3410723c */ /* 0x000fe80000001810 */
[----:B--2---:R-:W-:Y:S01]  /*1d00*/  IADD3 R40, P0, R84, UR6, RZ ;  /* 0x0000000654287c10 */ /* 0x004fe2000ff1e0ff */
[----:B------:R-:W-:Y:S01]  /*1d10*/  UIADD3 UR6, UP0, UR6, 0x40, URZ ;  /* 0x0000004006067890 */ /* 0x000fe2000ff1e03f */
[----:B------:R-:W-:Y:S02]  /*1d20*/  IADD3 R38, P1, R70, UR11, RZ ;  /* 0x0000000b46267c10 */ /* 0x000fe4000ff3e0ff */
[C---:B-1----:R-:W-:Y:S01]  /*1d30*/  HMMA.16816.F32 R20, R64.reuse, R56, R20 ;  /* 0x000000384014723c */ /* 0x042fe20000001814 */
[----:B---3--:R-:W-:Y:S04]  /*1d40*/  IMAD.U32 R36, RZ, RZ, UR14 ;  /* 0x0000000eff247e24 */ /* 0x008fe8000f8e00ff */
[----:B------:R-:W-:Y:S01]  /*1d50*/  IADD3.X R41, R83, UR7, RZ, P0, !PT ;  /* 0x0000000753297c10 */ /* 0x000fe200087fe4ff */
[----:B------:R-:W-:Y:S01]  /*1d60*/  IMAD.U32 R37, RZ, RZ, UR14 ;  /* 0x0000000eff257e24 */ /* 0x000fe2000f8e00ff */
[----:B------:R-:W-:Y:S01]  /*1d70*/  IADD3.X R39, R71, UR10, RZ, P1, !PT ;  /* 0x0000000a47277c10 */ /* 0x000fe20008ffe4ff */
[----:B------:R-:W-:Y:S01]  /*1d80*/  IMAD R36, R36, 0x1000, R76 ;  /* 0x0000100024247824 */ /* 0x000fe200078e024c */
[C---:B------:R-:W-:Y:S01]  /*1d90*/  HMMA.16816.F32 R24, R64.reuse, R58, R24 ;  /* 0x0000003a4018723c */ /* 0x040fe20000001818 */
[----:B------:R-:W-:Y:S02]  /*1da0*/  UIADD3.X UR7, URZ, UR7, URZ, UP0, !UPT ;  /* 0x000000073f077290 */ /* 0x000fe400087fe43f */
[----:B------:R-:W-:Y:S01]  /*1db0*/  IMAD R37, R37, 0x1000, R75 ;  /* 0x0000100025257824 */ /* 0x000fe200078e024b */
[----:B------:R1:W-:Y:S04]  /*1dc0*/  LDGSTS.E.BYPASS.LTC128B.128 [R36], [R42.64], P4 ;  /* 0x000000002a247fae */ /* 0x0003e8000a101d52 */
[C---:B------:R-:W-:Y:S01]  /*1dd0*/  HMMA.16816.F32 R28, R64.reuse, R60, R28 ;  /* 0x0000003c401c723c */ /* 0x040fe2000000181c */
[----:B------:R2:W-:Y:S05]  /*1de0*/  LDGSTS.E.BYPASS.LTC128B.128 [R37], [R40.64], P4 ;  /* 0x0000000028257fae */ /* 0x0005ea000a101d52 */
[----:B------:R-:W0:Y:S02]  /*1df0*/  LDGDEPBAR ;  /* 0x00000000000079af */ /* 0x000e240000000000 */
[----:B------:R-:W-:Y:S04]  /*1e00*/  HMMA.16816.F32 R32, R64, R62, R32 ;  /* 0x0000003e4020723c */ /* 0x000fe80000001820 */
[----:B-1----:R-:W-:Y:S01]  /*1e10*/  IADD3 R36, P0, R68, UR11, RZ ;  /* 0x0000000b44247c10 */ /* 0x002fe2000ff1e0ff */
[----:B------:R-:W-:Y:S01]  /*1e20*/  UIADD3 UR11, UP1, UR11, UR9, URZ ;  /* 0x000000090b0b7290 */ /* 0x000fe2000ff3e03f */
[----:B--2---:R-:W-:Y:S02]  /*1e30*/  IADD3 R41, R73, UR20, RZ ;  /* 0x0000001449297c10 */ /* 0x004fe4000fffe0ff */
[----:B------:R-:W-:Y:S01]  /*1e40*/  IADD3.X R37, R69, UR10, RZ, P0, !PT ;  /* 0x0000000a45257c10 */ /* 0x000fe200087fe4ff */
[----:B------:R-:W-:Y:S03]  /*1e50*/  UIADD3.X UR10, UR10, UR8, URZ, UP1, !UPT ;  /* 0x000000080a0a7290 */ /* 0x000fe60008ffe43f */
[----:B------:R-:W-:Y:S01]  /*1e60*/  IADD3 R40, R72, UR20, RZ ;  /* 0x0000001448287c10 */ /* 0x000fe2000fffe0ff */
[----:B------:R1:W-:Y:S01]  /*1e70*/  LDGSTS.E.BYPASS.LTC128B.128 [R41], [R38.64], P3 ;  /* 0x0000000026297fae */ /* 0x0003e20009901d52 */
[----:B------:R-:W-:Y:S04]  /*1e80*/  PLOP3.LUT P0, PT, PT, PT, UP2, 0x80, 0x0 ;  /* 0x000000000000781c */ /* 0x000fe80003f0f028 */
[----:B------:R1:W-:Y:S05]  /*1e90*/  LDGSTS.E.BYPASS.LTC128B.128 [R40], [R36.64], P2 ;  /* 0x0000000024287fae */ /* 0x0003ea0009101d52 */
[----:B------:R-:W0:Y:S01]  /*1ea0*/  LDGDEPBAR ;  /* 0x00000000000079af */ /* 0x000e220000000000 */
[----:B------:R-:W-:Y:S04]  /*1eb0*/  DEPBAR.LE SB0, 0x6 ;  /* 0x000081800000791a */ /* 0x000fe80000000000 */
[----:B------:R-:W-:Y:S06]  /*1ec0*/  BAR.SYNC.DEFER_BLOCKING 0x0 ;  /* 0x0000000000007b1d */ /* 0x000fec0000010000 */
[----:B-1----:R1:W2:Y:S05]  /*1ed0*/  LDSM.16.M88.4 R36, [R74+UR4] ;  /* 0x000000044a24783b */ /* 0x0022aa0008000200 */
[----:B------:R1:W2:Y:S05]  /*1ee0*/  LDSM.16.M88.4 R48, [R74+UR4+0x800] ;  /* 0x000800044a30783b */ /* 0x0002aa0008000200 */
[----:B------:R1:W2:Y:S05]  /*1ef0*/  LDSM.16.MT88.4 R40, [R2+UR5] ;  /* 0x000000050228783b */ /* 0x0002aa0008004200 */
[----:B------:R1:W2:Y:S01]  /*1f00*/  LDSM.16.MT88.4 R44, [R0+UR5] ;  /* 0x00000005002c783b */ /* 0x0002a20008004200 */
[----:B------:R-:W-:-:S05]  /*1f10*/  @!P0 BRA `(.L_x_1) ;  /* 0xfffffa4000008947 */ /* 0x000fca000383ffff */
[----:B------:R-:W-:Y:S02]  /*1f20*/  F2FP.PACK_AB R34, R35, R34 ;  /* 0x000000222322723e */ /* 0x000fe400000000ff */
[----:B------:R-:W-:-:S02]  /*1f30*/  F2FP.PACK_AB R32, R33, R32 ;  /* 0x000000202120723e */ /* 0x000fc400000000ff */
[----:B------:R-:W-:Y:S02]  /*1f40*/  F2FP.PACK_AB R30, R31, R30 ;  /* 0x0000001e1f1e723e */ /* 0x000fe400000000ff */
[----:B------:R-:W-:Y:S02]  /*1f50*/  F2FP.PACK_AB R28, R29, R28 ;  /* 0x0000001c1d1c723e */ /* 0x000fe400000000ff */
[----:B------:R-:W-:Y:S02]  /*1f60*/  F2FP.PACK_AB R26, R27, R26 ;  /* 0x0000001a1b1a723e */ /* 0x000fe400000000ff */
[----:B------:R-:W-:Y:S02]  /*1f70*/  F2FP.PACK_AB R24, R25, R24 ;  /* 0x000000181918723e */ /* 0x000fe400000000ff */
        /* <DEDUP_REMOVED lines=10> */
.L_x_0:
[----:B------:R-:W-:-:S04]  /*2020*/  DEPBAR.LE SB0, 0x0 ;  /* 0x000080000000791a */ /* 0x000fc80000000000 */
[----:B------:R-:W-:Y:S02]  /*2030*/  SHF.R.U32.HI R5, RZ, 0x5, R93 ;  /* 0x00000005ff057819 */ /* 0x000fe4000001165d */
[----:B------:R-:W-:Y:S02]  /*2040*/  LOP3.LUT R7, R93, 0x1f, RZ, 0xc0, !PT ;  /* 0x0000001f5d077812 */ /* 0x000fe400078ec0ff */
[----:B------:R-:W-:Y:S02]  /*2050*/  SGXT.U32 R5, R5, 0x1 ;  /* 0x000000010505781a */ /* 0x000fe40000000000 */
[----:B------:R-:W-:Y:S02]  /*2060*/  LOP3.LUT R3, R93, 0x3, RZ, 0xc0, !PT ;  /* 0x000000035d037812 */ /* 0x000fe400078ec0ff */
[----:B-1----:R-:W-:Y:S02]  /*2070*/  SHF.L.U32 R0, R5, 0x4, RZ ;  /* 0x0000000405007819 */ /* 0x002fe400000006ff */
[----:B------:R-:W-:-:S02]  /*2080*/  SHF.R.U32.HI R2, RZ, 0x2, R7 ;  /* 0x00000002ff027819 */ /* 0x000fc40000011607 */
[----:B------:R-:W-:Y:S02]  /*2090*/  LEA.HI R0, R7, R0, RZ, 0x1e ;  /* 0x0000000007007211 */ /* 0x000fe400078ff0ff */
[----:B------:R-:W-:Y:S01]  /*20a0*/  LEA R2, R5, R2, 0x3 ;  /* 0x0000000205027211 */ /* 0x000fe200078e18ff */
[----:B------:R-:W-:Y:S01]  /*20b0*/  BAR.SYNC.DEFER_BLOCKING 0x0 ;  /* 0x0000000000007b1d */ /* 0x000fe20000010000 */
[----:B------:R-:W-:Y:S01]  /*20c0*/  ISETP.GE.AND P2, PT, R85, c[0x0][0x17c], PT ;  /* 0x00005f0055007a0c */ /* 0x000fe20003f46270 */
[--C-:B------:R-:W-:Y:S02]  /*20d0*/  IMAD R0, R0, 0x14, R3.reuse ;  /* 0x0000001400007824 */ /* 0x100fe400078e0203 */
[----:B------:R-:W-:Y:S01]  /*20e0*/  IMAD R2, R2, 0x5, R3 ;  /* 0x0000000502027824 */ /* 0x000fe200078e0203 */
[----:B------:R-:W-:Y:S02]  /*20f0*/  ISETP.LT.AND P3, PT, R87, c[0x0][0x178], !P2 ;  /* 0x00005e0057007a0c */ /* 0x000fe40005761270 */
[----:B------:R-:W-:-:S02]  /*2100*/  ISETP.LT.AND P1, PT, R86, c[0x0][0x178], !P2 ;  /* 0x00005e0056007a0c */ /* 0x000fc40005721270 */
[----:B------:R-:W-:Y:S02]  /*2110*/  SHF.L.U32 R2, R2, 0x3, RZ ;  /* 0x0000000302027819 */ /* 0x000fe400000006ff */
[----:B------:R-:W-:Y:S02]  /*2120*/  ISETP.LT.AND P0, PT, R88, c[0x0][0x178], !P2 ;  /* 0x00005e0058007a0c */ /* 0x000fe40005701270 */
[----:B------:R-:W-:Y:S01]  /*2130*/  SHF.L.U32 R18, R2, 0x1, RZ ;  /* 0x0000000102127819 */ /* 0x000fe200000006ff */
[----:B------:R-:W-:Y:S01]  /*2140*/  IMAD R2, R88, c[0x0][0x18c], RZ ;  /* 0x0000630058027a24 */ /* 0x000fe200078e02ff */
[----:B------:R-:W-:Y:S01]  /*2150*/  ISETP.LT.AND P2, PT, R89, c[0x0][0x178], !P2 ;  /* 0x00005e0059007a0c */ /* 0x000fe20005741270 */
[----:B------:R-:W-:Y:S04]  /*2160*/  STS [R0.X4], R4 ;  /* 0x0000000400007388 */ /* 0x000fe80000004800 */
[----:B------:R-:W-:Y:S04]  /*2170*/  STS [R0.X4+0x280], R6 ;  /* 0x0002800600007388 */ /* 0x000fe80000004800 */
[----:B------:R-:W-:Y:S04]  /*2180*/  STS [R0.X4+0x10], R8 ;  /* 0x0000100800007388 */ /* 0x000fe80000004800 */
[----:B------:R-:W-:Y:S04]  /*2190*/  STS [R0.X4+0x290], R10 ;  /* 0x0002900a00007388 */ /* 0x000fe80000004800 */
[----:B------:R-:W-:Y:S04]  /*21a0*/  STS [R0.X4+0x20], R12 ;  /* 0x0000200c00007388 */ /* 0x000fe80000004800 */
[----:B------:R-:W-:Y:S04]  /*21b0*/  STS [R0.X4+0x2a0], R14 ;  /* 0x0002a00e00007388 */ /* 0x000fe80000004800 */
[----:B------:R1:W-:Y:S04]  /*21c0*/  STS [R0.X4+0x30], R16 ;  /* 0x0000301000007388 */ /* 0x0003e80000004800 */
[----:B------:R4:W-:Y:S04]  /*21d0*/  STS [R0.X4+0x2b0], R19 ;  /* 0x0002b01300007388 */ /* 0x0009e80000004800 */
[----:B------:R-:W-:Y:S01]  /*21e0*/  BAR.SYNC.DEFER_BLOCKING 0x0 ;  /* 0x0000000000007b1d */ /* 0x000fe20000010000 */
[----:B-1----:R-:W-:Y:S01]  /*21f0*/  IMAD R16, R86, c[0x0][0x18c], RZ ;  /* 0x0000630056107a24 */ /* 0x002fe200078e02ff */
[----:B----4-:R-:W-:-:S04]  /*2200*/  MOV R19, 0x2 ;  /* 0x0000000200137802 */ /* 0x010fc80000000f00 */
[----:B------:R-:W1:Y:S01]  /*2210*/  LDS.128 R12, [R18] ;  /* 0x00000000120c7984 */ /* 0x000e620000000c00 */
[----:B------:R-:W-:-:S03]  /*2220*/  IMAD.WIDE R16, R16, R19, c[0x0][0x170] ;  /* 0x00005c0010107625 */ /* 0x000fc600078e0213 */
[----:B------:R-:W4:Y:S01]  /*2230*/  LDS.128 R8, [R18+0x500] ;  /* 0x0005000012087984 */ /* 0x000f220000000c00 */
[----:B------:R-:W-:-:S03]  /*2240*/  IMAD.WIDE R2, R2, R19, c[0x0][0x170] ;  /* 0x00005c0002027625 */ /* 0x000fc600078e0213 */
[----:B------:R-:W-:Y:S01]  /*2250*/  BAR.SYNC.DEFER_BLOCKING 0x0 ;  /* 0x0000000000007b1d */ /* 0x000fe20000010000 */
[----:B------:R-:W-:-:S04]  /*2260*/  IMAD.WIDE R16, R85, 0x2, R16 ;  /* 0x0000000255107825 */ /* 0x000fc800078e0210 */
[----:B------:R-:W-:Y:S01]  /*2270*/  IMAD.WIDE R2, R85, 0x2, R2 ;  /* 0x0000000255027825 */ /* 0x000fe200078e0202 */
[----:B------:R3:W-:Y:S04]  /*2280*/  STS [R0.X4], R20 ;  /* 0x0000001400007388 */ /* 0x0007e80000004800 */
[----:B------:R-:W-:Y:S04]  /*2290*/  STS [R0.X4+0x280], R22 ;  /* 0x0002801600007388 */ /* 0x000fe80000004800 */
[----:B------:R-:W-:Y:S04]  /*22a0*/  STS [R0.X4+0x10], R24 ;  /* 0x0000101800007388 */ /* 0x000fe80000004800 */
[----:B------:R-:W-:Y:S04]  /*22b0*/  STS [R0.X4+0x290], R26 ;  /* 0x0002901a00007388 */ /* 0x000fe80000004800 */
[----:B------:R-:W-:Y:S04]  /*22c0*/  STS [R0.X4+0x20], R28 ;  /* 0x0000201c00007388 */ /* 0x000fe80000004800 */
[----:B------:R-:W-:Y:S04]  /*22d0*/  STS [R0.X4+0x2a0], R30 ;  /* 0x0002a01e00007388 */ /* 0x000fe80000004800 */
[----:B------:R-:W-:Y:S01]  /*22e0*/  STS [R0.X4+0x30], R32 ;  /* 0x0000302000007388 */ /* 0x000fe20000004800 */
[----:B---3--:R-:W-:-:S03]  /*22f0*/  IMAD R20, R87, c[0x0][0x18c], RZ ;  /* 0x0000630057147a24 */ /* 0x008fc600078e02ff */
[----:B------:R3:W-:Y:S01]  /*2300*/  STS [R0.X4+0x2b0], R34 ;  /* 0x0002b02200007388 */ /* 0x0007e20000004800 */
[----:B------:R-:W-:-:S03]  /*2310*/  IMAD.WIDE R20, R20, R19, c[0x0][0x170] ;  /* 0x00005c0014147625 */ /* 0x000fc600078e0213 */
[----:B------:R-:W-:Y:S03]  /*2320*/  BAR.SYNC.DEFER_BLOCKING 0x0 ;  /* 0x0000000000007b1d */ /* 0x000fe60000010000 */
[----:B------:R-:W-:-:S04]  /*2330*/  IMAD.WIDE R20, R85, 0x2, R20 ;  /* 0x0000000255147825 */ /* 0x000fc800078e0214 */
[----:B---3--:R-:W-:Y:S01]  /*2340*/  IMAD R0, R89, c[0x0][0x18c], RZ ;  /* 0x0000630059007a24 */ /* 0x008fe200078e02ff */
[----:B------:R-:W3:Y:S04]  /*2350*/  LDS.128 R4, [R18] ;  /* 0x0000000012047984 */ /* 0x000ee80000000c00 */
[----:B-1----:R-:W-:Y:S04]  /*2360*/  @P3 STG.E.128 [R20.64], R12 ;  /* 0x0000000c14003986 */ /* 0x002fe8000c101d12 */
[----:B----4-:R-:W-:Y:S04]  /*2370*/  @P1 STG.E.128 [R16.64], R8 ;  /* 0x0000000810001986 */ /* 0x010fe8000c101d12 */
[----:B---3--:R1:W-:Y:S02]  /*2380*/  @P0 STG.E.128 [R2.64], R4 ;  /* 0x0000000402000986 */ /* 0x0083e4000c101d12 */
[----:B-1----:R-:W-:-:S06]  /*2390*/  IMAD.WIDE R2, R0, R19, c[0x0][0x170] ;  /* 0x00005c0000027625 */ /* 0x002fcc00078e0213 */
[----:B------:R-:W-:Y:S01]  /*23a0*/  IMAD.WIDE R2, R85, 0x2, R2 ;  /* 0x0000000255027825 */ /* 0x000fe200078e0202 */
[----:B------:R-:W-:Y:S06]  /*23b0*/  @!P2 EXIT ;  /* 0x000000000000a94d */ /* 0x000fec0003800000 */
[----:B------:R-:W1:Y:S04]  /*23c0*/  LDS.128 R4, [R18+0x500] ;  /* 0x0005000012047984 */ /* 0x000e680000000c00 */
[----:B-1----:R-:W-:Y:S01]  /*23d0*/  STG.E.128 [R2.64], R4 ;  /* 0x0000000402007986 */ /* 0x002fe2000c101d12 */
[----:B------:R-:W-:Y:S05]  /*23e0*/  EXIT ;  /* 0x000000000000794d */ /* 0x000fea0003800000 */
.L_x_2:
[----:B------:R-:W-:-:S00]  /*23f0*/  BRA `(.L_x_2) ;  /* 0xfffffff000007947 */ /* 0x000fc0000383ffff */
[----:B------:R-:W-:-:S00]  /*2400*/  NOP ;  /* 0x0000000000007918 */ /* 0x000fc00000000000 */
[----:B------:R-:W-:-:S00]  /*2410*/  NOP ;  /* 0x0000000000007918 */ /* 0x000fc00000000000 */
[----:B------:R-:W-:-:S00]  /*2420*/  NOP ;  /* 0x0000000000007918 */ /* 0x000fc00000000000 */
[----:B------:R-:W-:-:S00]  /*2430*/  NOP ;  /* 0x0000000000007918 */ /* 0x000fc00000000000 */
[----:B------:R-:W-:-:S00]  /*2440*/  NOP ;  /* 0x0000000000007918 */ /* 0x000fc00000000000 */
[----:B------:R-:W-:-:S00]  /*2450*/  NOP ;  /* 0x0000000000007918 */ /* 0x000fc00000000000 */
[----:B------:R-:W-:-:S00]  /*2460*/  NOP ;  /* 0x0000000000007918 */ /* 0x000fc00000000000 */
[----:B------:R-:W-:-:S00]  /*2470*/  NOP ;  /* 0x0000000000007918 */ /* 0x000fc00000000000 */
.L_x_3:


//--------------------- .nv.shared.matmul_kernel  --------------------------
	.section	.nv.shared.matmul_kernel,"aw",@nobits
	.sectionflags	@""
	.align	16
